//
// Generated by NVIDIA NVVM Compiler
//
// Compiler Build ID: CL-36424714
// Cuda compilation tools, release 13.0, V13.0.88
// Based on NVVM 20.0.0
//

.version 9.0
.target sm_100
.address_size 64


.entry _Z15memcpy2D_kernelIcEvPT_PKS0_iill(
	.param .u64 .ptr .align 1 _Z15memcpy2D_kernelIcEvPT_PKS0_iill_param_0,
	.param .u64 .ptr .align 1 _Z15memcpy2D_kernelIcEvPT_PKS0_iill_param_1,
	.param .u32 _Z15memcpy2D_kernelIcEvPT_PKS0_iill_param_2,
	.param .u32 _Z15memcpy2D_kernelIcEvPT_PKS0_iill_param_3,
	.param .u64 _Z15memcpy2D_kernelIcEvPT_PKS0_iill_param_4,
	.param .u64 _Z15memcpy2D_kernelIcEvPT_PKS0_iill_param_5
)
{
	.reg .pred 	%p<10>;
	.reg .b16 	%rs<15>;
	.reg .b32 	%r<36>;
	.reg .b64 	%rd<45>;

	ld.param.u64 	%rd8, [_Z15memcpy2D_kernelIcEvPT_PKS0_iill_param_0];
	ld.param.u64 	%rd9, [_Z15memcpy2D_kernelIcEvPT_PKS0_iill_param_1];
	ld.param.u32 	%r18, [_Z15memcpy2D_kernelIcEvPT_PKS0_iill_param_2];
	ld.param.u32 	%r19, [_Z15memcpy2D_kernelIcEvPT_PKS0_iill_param_3];
	ld.param.u64 	%rd6, [_Z15memcpy2D_kernelIcEvPT_PKS0_iill_param_4];
	ld.param.u64 	%rd7, [_Z15memcpy2D_kernelIcEvPT_PKS0_iill_param_5];
	cvta.to.global.u64 	%rd1, %rd8;
	cvta.to.global.u64 	%rd2, %rd9;
	mov.u32 	%r20, %ctaid.y;
	mov.u32 	%r1, %ntid.y;
	mov.u32 	%r21, %tid.y;
	mad.lo.s32 	%r33, %r20, %r1, %r21;
	mov.u32 	%r22, %ctaid.x;
	mov.u32 	%r23, %ntid.x;
	mov.u32 	%r24, %tid.x;
	mad.lo.s32 	%r3, %r22, %r23, %r24;
	mov.u32 	%r25, %nctaid.x;
	mul.lo.s32 	%r4, %r25, %r23;
	setp.ge.s32 	%p1, %r33, %r18;
	@%p1 bra 	$L__BB0_10;
	add.s32 	%r5, %r3, %r4;
	max.s32 	%r26, %r19, %r5;
	setp.lt.s32 	%p2, %r5, %r19;
	selp.u32 	%r6, 1, 0, %p2;
	add.s32 	%r27, %r5, %r6;
	sub.s32 	%r7, %r26, %r27;
	add.s32 	%r8, %r5, %r4;
	cvt.s64.s32 	%rd3, %r8;
	add.s32 	%r9, %r8, %r4;
	mov.u32 	%r28, %nctaid.y;
	mul.lo.s32 	%r10, %r28, %r1;
	div.u32 	%r29, %r7, %r4;
	add.s32 	%r12, %r29, %r6;
$L__BB0_2:
	setp.ge.s32 	%p3, %r3, %r19;
	@%p3 bra 	$L__BB0_9;
	cvt.s64.s32 	%rd10, %r33;
	mul.lo.s64 	%rd4, %rd7, %rd10;
	mul.lo.s64 	%rd5, %rd6, %rd10;
	and.b32  	%r13, %r12, 3;
	setp.eq.s32 	%p4, %r13, 3;
	mov.u32 	%r34, %r3;
	@%p4 bra 	$L__BB0_7;
	cvt.s64.s32 	%rd11, %r3;
	add.s64 	%rd12, %rd4, %rd11;
	add.s64 	%rd13, %rd2, %rd12;
	ld.global.nc.u8 	%rs1, [%rd13];
	cvt.u16.u8 	%rs2, %rs1;
	add.s64 	%rd14, %rd5, %rd11;
	add.s64 	%rd15, %rd1, %rd14;
	st.global.u8 	[%rd15], %rs2;
	setp.eq.s32 	%p5, %r13, 0;
	mov.u32 	%r34, %r5;
	@%p5 bra 	$L__BB0_7;
	cvt.s64.s32 	%rd16, %r5;
	add.s64 	%rd17, %rd4, %rd16;
	add.s64 	%rd18, %rd2, %rd17;
	ld.global.nc.u8 	%rs3, [%rd18];
	cvt.u16.u8 	%rs4, %rs3;
	add.s64 	%rd19, %rd5, %rd16;
	add.s64 	%rd20, %rd1, %rd19;
	st.global.u8 	[%rd20], %rs4;
	setp.eq.s32 	%p6, %r13, 1;
	mov.u32 	%r34, %r8;
	@%p6 bra 	$L__BB0_7;
	add.s64 	%rd21, %rd4, %rd3;
	add.s64 	%rd22, %rd2, %rd21;
	ld.global.nc.u8 	%rs5, [%rd22];
	cvt.u16.u8 	%rs6, %rs5;
	add.s64 	%rd23, %rd5, %rd3;
	add.s64 	%rd24, %rd1, %rd23;
	st.global.u8 	[%rd24], %rs6;
	mov.u32 	%r34, %r9;
$L__BB0_7:
	setp.lt.u32 	%p7, %r12, 3;
	@%p7 bra 	$L__BB0_9;
$L__BB0_8:
	cvt.s64.s32 	%rd25, %r34;
	add.s64 	%rd26, %rd4, %rd25;
	add.s64 	%rd27, %rd2, %rd26;
	ld.global.nc.u8 	%rs7, [%rd27];
	cvt.u16.u8 	%rs8, %rs7;
	add.s64 	%rd28, %rd5, %rd25;
	add.s64 	%rd29, %rd1, %rd28;
	st.global.u8 	[%rd29], %rs8;
	add.s32 	%r30, %r34, %r4;
	cvt.s64.s32 	%rd30, %r30;
	add.s64 	%rd31, %rd4, %rd30;
	add.s64 	%rd32, %rd2, %rd31;
	ld.global.nc.u8 	%rs9, [%rd32];
	cvt.u16.u8 	%rs10, %rs9;
	add.s64 	%rd33, %rd5, %rd30;
	add.s64 	%rd34, %rd1, %rd33;
	st.global.u8 	[%rd34], %rs10;
	add.s32 	%r31, %r30, %r4;
	cvt.s64.s32 	%rd35, %r31;
	add.s64 	%rd36, %rd4, %rd35;
	add.s64 	%rd37, %rd2, %rd36;
	ld.global.nc.u8 	%rs11, [%rd37];
	cvt.u16.u8 	%rs12, %rs11;
	add.s64 	%rd38, %rd5, %rd35;
	add.s64 	%rd39, %rd1, %rd38;
	st.global.u8 	[%rd39], %rs12;
	add.s32 	%r32, %r31, %r4;
	cvt.s64.s32 	%rd40, %r32;
	add.s64 	%rd41, %rd4, %rd40;
	add.s64 	%rd42, %rd2, %rd41;
	ld.global.nc.u8 	%rs13, [%rd42];
	cvt.u16.u8 	%rs14, %rs13;
	add.s64 	%rd43, %rd5, %rd40;
	add.s64 	%rd44, %rd1, %rd43;
	st.global.u8 	[%rd44], %rs14;
	add.s32 	%r34, %r32, %r4;
	setp.lt.s32 	%p8, %r34, %r19;
	@%p8 bra 	$L__BB0_8;
$L__BB0_9:
	add.s32 	%r33, %r33, %r10;
	setp.lt.s32 	%p9, %r33, %r18;
	@%p9 bra 	$L__BB0_2;
$L__BB0_10:
	ret;

}
.entry _Z15memcpy2D_kernelIsEvPT_PKS0_iill(
	.param .u64 .ptr .align 1 _Z15memcpy2D_kernelIsEvPT_PKS0_iill_param_0,
	.param .u64 .ptr .align 1 _Z15memcpy2D_kernelIsEvPT_PKS0_iill_param_1,
	.param .u32 _Z15memcpy2D_kernelIsEvPT_PKS0_iill_param_2,
	.param .u32 _Z15memcpy2D_kernelIsEvPT_PKS0_iill_param_3,
	.param .u64 _Z15memcpy2D_kernelIsEvPT_PKS0_iill_param_4,
	.param .u64 _Z15memcpy2D_kernelIsEvPT_PKS0_iill_param_5
)
{
	.reg .pred 	%p<10>;
	.reg .b16 	%rs<8>;
	.reg .b32 	%r<36>;
	.reg .b64 	%rd<59>;

	ld.param.u64 	%rd8, [_Z15memcpy2D_kernelIsEvPT_PKS0_iill_param_0];
	ld.param.u64 	%rd9, [_Z15memcpy2D_kernelIsEvPT_PKS0_iill_param_1];
	ld.param.u32 	%r18, [_Z15memcpy2D_kernelIsEvPT_PKS0_iill_param_2];
	ld.param.u32 	%r19, [_Z15memcpy2D_kernelIsEvPT_PKS0_iill_param_3];
	ld.param.u64 	%rd6, [_Z15memcpy2D_kernelIsEvPT_PKS0_iill_param_4];
	ld.param.u64 	%rd7, [_Z15memcpy2D_kernelIsEvPT_PKS0_iill_param_5];
	cvta.to.global.u64 	%rd1, %rd8;
	cvta.to.global.u64 	%rd2, %rd9;
	mov.u32 	%r20, %ctaid.y;
	mov.u32 	%r1, %ntid.y;
	mov.u32 	%r21, %tid.y;
	mad.lo.s32 	%r33, %r20, %r1, %r21;
	mov.u32 	%r22, %ctaid.x;
	mov.u32 	%r23, %ntid.x;
	mov.u32 	%r24, %tid.x;
	mad.lo.s32 	%r3, %r22, %r23, %r24;
	mov.u32 	%r25, %nctaid.x;
	mul.lo.s32 	%r4, %r25, %r23;
	setp.ge.s32 	%p1, %r33, %r18;
	@%p1 bra 	$L__BB1_10;
	add.s32 	%r5, %r3, %r4;
	max.s32 	%r26, %r19, %r5;
	setp.lt.s32 	%p2, %r5, %r19;
	selp.u32 	%r6, 1, 0, %p2;
	add.s32 	%r27, %r5, %r6;
	sub.s32 	%r7, %r26, %r27;
	add.s32 	%r8, %r5, %r4;
	cvt.s64.s32 	%rd3, %r8;
	add.s32 	%r9, %r8, %r4;
	mov.u32 	%r28, %nctaid.y;
	mul.lo.s32 	%r10, %r28, %r1;
	div.u32 	%r29, %r7, %r4;
	add.s32 	%r12, %r29, %r6;
$L__BB1_2:
	setp.ge.s32 	%p3, %r3, %r19;
	@%p3 bra 	$L__BB1_9;
	cvt.s64.s32 	%rd10, %r33;
	mul.lo.s64 	%rd4, %rd7, %rd10;
	mul.lo.s64 	%rd5, %rd6, %rd10;
	and.b32  	%r13, %r12, 3;
	setp.eq.s32 	%p4, %r13, 3;
	mov.u32 	%r34, %r3;
	@%p4 bra 	$L__BB1_7;
	cvt.s64.s32 	%rd11, %r3;
	add.s64 	%rd12, %rd4, %rd11;
	shl.b64 	%rd13, %rd12, 1;
	add.s64 	%rd14, %rd2, %rd13;
	ld.global.nc.u16 	%rs1, [%rd14];
	add.s64 	%rd15, %rd5, %rd11;
	shl.b64 	%rd16, %rd15, 1;
	add.s64 	%rd17, %rd1, %rd16;
	st.global.u16 	[%rd17], %rs1;
	setp.eq.s32 	%p5, %r13, 0;
	mov.u32 	%r34, %r5;
	@%p5 bra 	$L__BB1_7;
	cvt.s64.s32 	%rd18, %r5;
	add.s64 	%rd19, %rd4, %rd18;
	shl.b64 	%rd20, %rd19, 1;
	add.s64 	%rd21, %rd2, %rd20;
	ld.global.nc.u16 	%rs2, [%rd21];
	add.s64 	%rd22, %rd5, %rd18;
	shl.b64 	%rd23, %rd22, 1;
	add.s64 	%rd24, %rd1, %rd23;
	st.global.u16 	[%rd24], %rs2;
	setp.eq.s32 	%p6, %r13, 1;
	mov.u32 	%r34, %r8;
	@%p6 bra 	$L__BB1_7;
	add.s64 	%rd25, %rd4, %rd3;
	shl.b64 	%rd26, %rd25, 1;
	add.s64 	%rd27, %rd2, %rd26;
	ld.global.nc.u16 	%rs3, [%rd27];
	add.s64 	%rd28, %rd5, %rd3;
	shl.b64 	%rd29, %rd28, 1;
	add.s64 	%rd30, %rd1, %rd29;
	st.global.u16 	[%rd30], %rs3;
	mov.u32 	%r34, %r9;
$L__BB1_7:
	setp.lt.u32 	%p7, %r12, 3;
	@%p7 bra 	$L__BB1_9;
$L__BB1_8:
	cvt.s64.s32 	%rd31, %r34;
	add.s64 	%rd32, %rd4, %rd31;
	shl.b64 	%rd33, %rd32, 1;
	add.s64 	%rd34, %rd2, %rd33;
	ld.global.nc.u16 	%rs4, [%rd34];
	add.s64 	%rd35, %rd5, %rd31;
	shl.b64 	%rd36, %rd35, 1;
	add.s64 	%rd37, %rd1, %rd36;
	st.global.u16 	[%rd37], %rs4;
	add.s32 	%r30, %r34, %r4;
	cvt.s64.s32 	%rd38, %r30;
	add.s64 	%rd39, %rd4, %rd38;
	shl.b64 	%rd40, %rd39, 1;
	add.s64 	%rd41, %rd2, %rd40;
	ld.global.nc.u16 	%rs5, [%rd41];
	add.s64 	%rd42, %rd5, %rd38;
	shl.b64 	%rd43, %rd42, 1;
	add.s64 	%rd44, %rd1, %rd43;
	st.global.u16 	[%rd44], %rs5;
	add.s32 	%r31, %r30, %r4;
	cvt.s64.s32 	%rd45, %r31;
	add.s64 	%rd46, %rd4, %rd45;
	shl.b64 	%rd47, %rd46, 1;
	add.s64 	%rd48, %rd2, %rd47;
	ld.global.nc.u16 	%rs6, [%rd48];
	add.s64 	%rd49, %rd5, %rd45;
	shl.b64 	%rd50, %rd49, 1;
	add.s64 	%rd51, %rd1, %rd50;
	st.global.u16 	[%rd51], %rs6;
	add.s32 	%r32, %r31, %r4;
	cvt.s64.s32 	%rd52, %r32;
	add.s64 	%rd53, %rd4, %rd52;
	shl.b64 	%rd54, %rd53, 1;
	add.s64 	%rd55, %rd2, %rd54;
	ld.global.nc.u16 	%rs7, [%rd55];
	add.s64 	%rd56, %rd5, %rd52;
	shl.b64 	%rd57, %rd56, 1;
	add.s64 	%rd58, %rd1, %rd57;
	st.global.u16 	[%rd58], %rs7;
	add.s32 	%r34, %r32, %r4;
	setp.lt.s32 	%p8, %r34, %r19;
	@%p8 bra 	$L__BB1_8;
$L__BB1_9:
	add.s32 	%r33, %r33, %r10;
	setp.lt.s32 	%p9, %r33, %r18;
	@%p9 bra 	$L__BB1_2;
$L__BB1_10:
	ret;

}
.entry _Z15memcpy2D_kernelIiEvPT_PKS0_iill(
	.param .u64 .ptr .align 1 _Z15memcpy2D_kernelIiEvPT_PKS0_iill_param_0,
	.param .u64 .ptr .align 1 _Z15memcpy2D_kernelIiEvPT_PKS0_iill_param_1,
	.param .u32 _Z15memcpy2D_kernelIiEvPT_PKS0_iill_param_2,
	.param .u32 _Z15memcpy2D_kernelIiEvPT_PKS0_iill_param_3,
	.param .u64 _Z15memcpy2D_kernelIiEvPT_PKS0_iill_param_4,
	.param .u64 _Z15memcpy2D_kernelIiEvPT_PKS0_iill_param_5
)
{
	.reg .pred 	%p<10>;
	.reg .b32 	%r<43>;
	.reg .b64 	%rd<59>;

	ld.param.u64 	%rd8, [_Z15memcpy2D_kernelIiEvPT_PKS0_iill_param_0];
	ld.param.u64 	%rd9, [_Z15memcpy2D_kernelIiEvPT_PKS0_iill_param_1];
	ld.param.u32 	%r18, [_Z15memcpy2D_kernelIiEvPT_PKS0_iill_param_2];
	ld.param.u32 	%r19, [_Z15memcpy2D_kernelIiEvPT_PKS0_iill_param_3];
	ld.param.u64 	%rd6, [_Z15memcpy2D_kernelIiEvPT_PKS0_iill_param_4];
	ld.param.u64 	%rd7, [_Z15memcpy2D_kernelIiEvPT_PKS0_iill_param_5];
	cvta.to.global.u64 	%rd1, %rd8;
	cvta.to.global.u64 	%rd2, %rd9;
	mov.u32 	%r20, %ctaid.y;
	mov.u32 	%r1, %ntid.y;
	mov.u32 	%r21, %tid.y;
	mad.lo.s32 	%r40, %r20, %r1, %r21;
	mov.u32 	%r22, %ctaid.x;
	mov.u32 	%r23, %ntid.x;
	mov.u32 	%r24, %tid.x;
	mad.lo.s32 	%r3, %r22, %r23, %r24;
	mov.u32 	%r25, %nctaid.x;
	mul.lo.s32 	%r4, %r25, %r23;
	setp.ge.s32 	%p1, %r40, %r18;
	@%p1 bra 	$L__BB2_10;
	add.s32 	%r5, %r3, %r4;
	max.s32 	%r26, %r19, %r5;
	setp.lt.s32 	%p2, %r5, %r19;
	selp.u32 	%r6, 1, 0, %p2;
	add.s32 	%r27, %r5, %r6;
	sub.s32 	%r7, %r26, %r27;
	add.s32 	%r8, %r5, %r4;
	cvt.s64.s32 	%rd3, %r8;
	add.s32 	%r9, %r8, %r4;
	mov.u32 	%r28, %nctaid.y;
	mul.lo.s32 	%r10, %r28, %r1;
	div.u32 	%r29, %r7, %r4;
	add.s32 	%r12, %r29, %r6;
$L__BB2_2:
	setp.ge.s32 	%p3, %r3, %r19;
	@%p3 bra 	$L__BB2_9;
	cvt.s64.s32 	%rd10, %r40;
	mul.lo.s64 	%rd4, %rd7, %rd10;
	mul.lo.s64 	%rd5, %rd6, %rd10;
	and.b32  	%r13, %r12, 3;
	setp.eq.s32 	%p4, %r13, 3;
	mov.u32 	%r41, %r3;
	@%p4 bra 	$L__BB2_7;
	cvt.s64.s32 	%rd11, %r3;
	add.s64 	%rd12, %rd4, %rd11;
	shl.b64 	%rd13, %rd12, 2;
	add.s64 	%rd14, %rd2, %rd13;
	ld.global.nc.u32 	%r30, [%rd14];
	add.s64 	%rd15, %rd5, %rd11;
	shl.b64 	%rd16, %rd15, 2;
	add.s64 	%rd17, %rd1, %rd16;
	st.global.u32 	[%rd17], %r30;
	setp.eq.s32 	%p5, %r13, 0;
	mov.u32 	%r41, %r5;
	@%p5 bra 	$L__BB2_7;
	cvt.s64.s32 	%rd18, %r5;
	add.s64 	%rd19, %rd4, %rd18;
	shl.b64 	%rd20, %rd19, 2;
	add.s64 	%rd21, %rd2, %rd20;
	ld.global.nc.u32 	%r31, [%rd21];
	add.s64 	%rd22, %rd5, %rd18;
	shl.b64 	%rd23, %rd22, 2;
	add.s64 	%rd24, %rd1, %rd23;
	st.global.u32 	[%rd24], %r31;
	setp.eq.s32 	%p6, %r13, 1;
	mov.u32 	%r41, %r8;
	@%p6 bra 	$L__BB2_7;
	add.s64 	%rd25, %rd4, %rd3;
	shl.b64 	%rd26, %rd25, 2;
	add.s64 	%rd27, %rd2, %rd26;
	ld.global.nc.u32 	%r32, [%rd27];
	add.s64 	%rd28, %rd5, %rd3;
	shl.b64 	%rd29, %rd28, 2;
	add.s64 	%rd30, %rd1, %rd29;
	st.global.u32 	[%rd30], %r32;
	mov.u32 	%r41, %r9;
$L__BB2_7:
	setp.lt.u32 	%p7, %r12, 3;
	@%p7 bra 	$L__BB2_9;
$L__BB2_8:
	cvt.s64.s32 	%rd31, %r41;
	add.s64 	%rd32, %rd4, %rd31;
	shl.b64 	%rd33, %rd32, 2;
	add.s64 	%rd34, %rd2, %rd33;
	ld.global.nc.u32 	%r33, [%rd34];
	add.s64 	%rd35, %rd5, %rd31;
	shl.b64 	%rd36, %rd35, 2;
	add.s64 	%rd37, %rd1, %rd36;
	st.global.u32 	[%rd37], %r33;
	add.s32 	%r34, %r41, %r4;
	cvt.s64.s32 	%rd38, %r34;
	add.s64 	%rd39, %rd4, %rd38;
	shl.b64 	%rd40, %rd39, 2;
	add.s64 	%rd41, %rd2, %rd40;
	ld.global.nc.u32 	%r35, [%rd41];
	add.s64 	%rd42, %rd5, %rd38;
	shl.b64 	%rd43, %rd42, 2;
	add.s64 	%rd44, %rd1, %rd43;
	st.global.u32 	[%rd44], %r35;
	add.s32 	%r36, %r34, %r4;
	cvt.s64.s32 	%rd45, %r36;
	add.s64 	%rd46, %rd4, %rd45;
	shl.b64 	%rd47, %rd46, 2;
	add.s64 	%rd48, %rd2, %rd47;
	ld.global.nc.u32 	%r37, [%rd48];
	add.s64 	%rd49, %rd5, %rd45;
	shl.b64 	%rd50, %rd49, 2;
	add.s64 	%rd51, %rd1, %rd50;
	st.global.u32 	[%rd51], %r37;
	add.s32 	%r38, %r36, %r4;
	cvt.s64.s32 	%rd52, %r38;
	add.s64 	%rd53, %rd4, %rd52;
	shl.b64 	%rd54, %rd53, 2;
	add.s64 	%rd55, %rd2, %rd54;
	ld.global.nc.u32 	%r39, [%rd55];
	add.s64 	%rd56, %rd5, %rd52;
	shl.b64 	%rd57, %rd56, 2;
	add.s64 	%rd58, %rd1, %rd57;
	st.global.u32 	[%rd58], %r39;
	add.s32 	%r41, %r38, %r4;
	setp.lt.s32 	%p8, %r41, %r19;
	@%p8 bra 	$L__BB2_8;
$L__BB2_9:
	add.s32 	%r40, %r40, %r10;
	setp.lt.s32 	%p9, %r40, %r18;
	@%p9 bra 	$L__BB2_2;
$L__BB2_10:
	ret;

}
.entry _Z15memcpy2D_kernelIxEvPT_PKS0_iill(
	.param .u64 .ptr .align 1 _Z15memcpy2D_kernelIxEvPT_PKS0_iill_param_0,
	.param .u64 .ptr .align 1 _Z15memcpy2D_kernelIxEvPT_PKS0_iill_param_1,
	.param .u32 _Z15memcpy2D_kernelIxEvPT_PKS0_iill_param_2,
	.param .u32 _Z15memcpy2D_kernelIxEvPT_PKS0_iill_param_3,
	.param .u64 _Z15memcpy2D_kernelIxEvPT_PKS0_iill_param_4,
	.param .u64 _Z15memcpy2D_kernelIxEvPT_PKS0_iill_param_5
)
{
	.reg .pred 	%p<10>;
	.reg .b32 	%r<36>;
	.reg .b64 	%rd<66>;

	ld.param.u64 	%rd7, [_Z15memcpy2D_kernelIxEvPT_PKS0_iill_param_0];
	ld.param.u64 	%rd8, [_Z15memcpy2D_kernelIxEvPT_PKS0_iill_param_1];
	ld.param.u32 	%r18, [_Z15memcpy2D_kernelIxEvPT_PKS0_iill_param_2];
	ld.param.u32 	%r19, [_Z15memcpy2D_kernelIxEvPT_PKS0_iill_param_3];
	ld.param.u64 	%rd5, [_Z15memcpy2D_kernelIxEvPT_PKS0_iill_param_4];
	ld.param.u64 	%rd6, [_Z15memcpy2D_kernelIxEvPT_PKS0_iill_param_5];
	cvta.to.global.u64 	%rd1, %rd7;
	cvta.to.global.u64 	%rd2, %rd8;
	mov.u32 	%r20, %ctaid.y;
	mov.u32 	%r1, %ntid.y;
	mov.u32 	%r21, %tid.y;
	mad.lo.s32 	%r33, %r20, %r1, %r21;
	mov.u32 	%r22, %ctaid.x;
	mov.u32 	%r23, %ntid.x;
	mov.u32 	%r24, %tid.x;
	mad.lo.s32 	%r3, %r22, %r23, %r24;
	mov.u32 	%r25, %nctaid.x;
	mul.lo.s32 	%r4, %r25, %r23;
	setp.ge.s32 	%p1, %r33, %r18;
	@%p1 bra 	$L__BB3_10;
	add.s32 	%r5, %r3, %r4;
	max.s32 	%r26, %r19, %r5;
	setp.lt.s32 	%p2, %r5, %r19;
	selp.u32 	%r6, 1, 0, %p2;
	add.s32 	%r27, %r5, %r6;
	sub.s32 	%r7, %r26, %r27;
	add.s32 	%r8, %r5, %r4;
	add.s32 	%r9, %r8, %r4;
	mov.u32 	%r28, %nctaid.y;
	mul.lo.s32 	%r10, %r28, %r1;
	div.u32 	%r29, %r7, %r4;
	add.s32 	%r12, %r29, %r6;
$L__BB3_2:
	setp.ge.s32 	%p3, %r3, %r19;
	@%p3 bra 	$L__BB3_9;
	cvt.s64.s32 	%rd9, %r33;
	mul.lo.s64 	%rd3, %rd6, %rd9;
	mul.lo.s64 	%rd4, %rd5, %rd9;
	and.b32  	%r13, %r12, 3;
	setp.eq.s32 	%p4, %r13, 3;
	mov.u32 	%r34, %r3;
	@%p4 bra 	$L__BB3_7;
	cvt.s64.s32 	%rd10, %r3;
	add.s64 	%rd11, %rd3, %rd10;
	shl.b64 	%rd12, %rd11, 3;
	add.s64 	%rd13, %rd2, %rd12;
	ld.global.nc.u64 	%rd14, [%rd13];
	add.s64 	%rd15, %rd4, %rd10;
	shl.b64 	%rd16, %rd15, 3;
	add.s64 	%rd17, %rd1, %rd16;
	st.global.u64 	[%rd17], %rd14;
	setp.eq.s32 	%p5, %r13, 0;
	mov.u32 	%r34, %r5;
	@%p5 bra 	$L__BB3_7;
	cvt.s64.s32 	%rd18, %r5;
	add.s64 	%rd19, %rd3, %rd18;
	shl.b64 	%rd20, %rd19, 3;
	add.s64 	%rd21, %rd2, %rd20;
	ld.global.nc.u64 	%rd22, [%rd21];
	add.s64 	%rd23, %rd4, %rd18;
	shl.b64 	%rd24, %rd23, 3;
	add.s64 	%rd25, %rd1, %rd24;
	st.global.u64 	[%rd25], %rd22;
	setp.eq.s32 	%p6, %r13, 1;
	mov.u32 	%r34, %r8;
	@%p6 bra 	$L__BB3_7;
	cvt.s64.s32 	%rd26, %r8;
	add.s64 	%rd27, %rd3, %rd26;
	shl.b64 	%rd28, %rd27, 3;
	add.s64 	%rd29, %rd2, %rd28;
	ld.global.nc.u64 	%rd30, [%rd29];
	add.s64 	%rd31, %rd4, %rd26;
	shl.b64 	%rd32, %rd31, 3;
	add.s64 	%rd33, %rd1, %rd32;
	st.global.u64 	[%rd33], %rd30;
	mov.u32 	%r34, %r9;
$L__BB3_7:
	setp.lt.u32 	%p7, %r12, 3;
	@%p7 bra 	$L__BB3_9;
$L__BB3_8:
	cvt.s64.s32 	%rd34, %r34;
	add.s64 	%rd35, %rd3, %rd34;
	shl.b64 	%rd36, %rd35, 3;
	add.s64 	%rd37, %rd2, %rd36;
	ld.global.nc.u64 	%rd38, [%rd37];
	add.s64 	%rd39, %rd4, %rd34;
	shl.b64 	%rd40, %rd39, 3;
	add.s64 	%rd41, %rd1, %rd40;
	st.global.u64 	[%rd41], %rd38;
	add.s32 	%r30, %r34, %r4;
	cvt.s64.s32 	%rd42, %r30;
	add.s64 	%rd43, %rd3, %rd42;
	shl.b64 	%rd44, %rd43, 3;
	add.s64 	%rd45, %rd2, %rd44;
	ld.global.nc.u64 	%rd46, [%rd45];
	add.s64 	%rd47, %rd4, %rd42;
	shl.b64 	%rd48, %rd47, 3;
	add.s64 	%rd49, %rd1, %rd48;
	st.global.u64 	[%rd49], %rd46;
	add.s32 	%r31, %r30, %r4;
	cvt.s64.s32 	%rd50, %r31;
	add.s64 	%rd51, %rd3, %rd50;
	shl.b64 	%rd52, %rd51, 3;
	add.s64 	%rd53, %rd2, %rd52;
	ld.global.nc.u64 	%rd54, [%rd53];
	add.s64 	%rd55, %rd4, %rd50;
	shl.b64 	%rd56, %rd55, 3;
	add.s64 	%rd57, %rd1, %rd56;
	st.global.u64 	[%rd57], %rd54;
	add.s32 	%r32, %r31, %r4;
	cvt.s64.s32 	%rd58, %r32;
	add.s64 	%rd59, %rd3, %rd58;
	shl.b64 	%rd60, %rd59, 3;
	add.s64 	%rd61, %rd2, %rd60;
	ld.global.nc.u64 	%rd62, [%rd61];
	add.s64 	%rd63, %rd4, %rd58;
	shl.b64 	%rd64, %rd63, 3;
	add.s64 	%rd65, %rd1, %rd64;
	st.global.u64 	[%rd65], %rd62;
	add.s32 	%r34, %r32, %r4;
	setp.lt.s32 	%p8, %r34, %r19;
	@%p8 bra 	$L__BB3_8;
$L__BB3_9:
	add.s32 	%r33, %r33, %r10;
	setp.lt.s32 	%p9, %r33, %r18;
	@%p9 bra 	$L__BB3_2;
$L__BB3_10:
	ret;

}
.entry _Z16memcpy2D2_kernelIcEvPT_PKS0_illS1_S3_illi(
	.param .u64 .ptr .align 1 _Z16memcpy2D2_kernelIcEvPT_PKS0_illS1_S3_illi_param_0,
	.param .u64 .ptr .align 1 _Z16memcpy2D2_kernelIcEvPT_PKS0_illS1_S3_illi_param_1,
	.param .u32 _Z16memcpy2D2_kernelIcEvPT_PKS0_illS1_S3_illi_param_2,
	.param .u64 _Z16memcpy2D2_kernelIcEvPT_PKS0_illS1_S3_illi_param_3,
	.param .u64 _Z16memcpy2D2_kernelIcEvPT_PKS0_illS1_S3_illi_param_4,
	.param .u64 .ptr .align 1 _Z16memcpy2D2_kernelIcEvPT_PKS0_illS1_S3_illi_param_5,
	.param .u64 .ptr .align 1 _Z16memcpy2D2_kernelIcEvPT_PKS0_illS1_S3_illi_param_6,
	.param .u32 _Z16memcpy2D2_kernelIcEvPT_PKS0_illS1_S3_illi_param_7,
	.param .u64 _Z16memcpy2D2_kernelIcEvPT_PKS0_illS1_S3_illi_param_8,
	.param .u64 _Z16memcpy2D2_kernelIcEvPT_PKS0_illS1_S3_illi_param_9,
	.param .u32 _Z16memcpy2D2_kernelIcEvPT_PKS0_illS1_S3_illi_param_10
)
{
	.reg .pred 	%p<20>;
	.reg .b16 	%rs<29>;
	.reg .b32 	%r<59>;
	.reg .b64 	%rd<90>;

	ld.param.u64 	%rd13, [_Z16memcpy2D2_kernelIcEvPT_PKS0_illS1_S3_illi_param_0];
	ld.param.u64 	%rd14, [_Z16memcpy2D2_kernelIcEvPT_PKS0_illS1_S3_illi_param_1];
	ld.param.u32 	%r29, [_Z16memcpy2D2_kernelIcEvPT_PKS0_illS1_S3_illi_param_2];
	ld.param.u64 	%rd10, [_Z16memcpy2D2_kernelIcEvPT_PKS0_illS1_S3_illi_param_4];
	ld.param.u64 	%rd15, [_Z16memcpy2D2_kernelIcEvPT_PKS0_illS1_S3_illi_param_5];
	ld.param.u64 	%rd16, [_Z16memcpy2D2_kernelIcEvPT_PKS0_illS1_S3_illi_param_6];
	ld.param.u32 	%r30, [_Z16memcpy2D2_kernelIcEvPT_PKS0_illS1_S3_illi_param_7];
	ld.param.u64 	%rd11, [_Z16memcpy2D2_kernelIcEvPT_PKS0_illS1_S3_illi_param_8];
	ld.param.u64 	%rd12, [_Z16memcpy2D2_kernelIcEvPT_PKS0_illS1_S3_illi_param_9];
	ld.param.u32 	%r31, [_Z16memcpy2D2_kernelIcEvPT_PKS0_illS1_S3_illi_param_10];
	cvta.to.global.u64 	%rd1, %rd13;
	cvta.to.global.u64 	%rd2, %rd14;
	cvta.to.global.u64 	%rd3, %rd15;
	cvta.to.global.u64 	%rd4, %rd16;
	mov.u32 	%r32, %ctaid.y;
	mov.u32 	%r33, %ntid.y;
	mov.u32 	%r34, %tid.y;
	mad.lo.s32 	%r53, %r32, %r33, %r34;
	mov.u32 	%r35, %nctaid.y;
	mul.lo.s32 	%r2, %r35, %r33;
	mov.u32 	%r36, %ctaid.x;
	mov.u32 	%r37, %ntid.x;
	mov.u32 	%r38, %tid.x;
	mad.lo.s32 	%r3, %r36, %r37, %r38;
	mov.u32 	%r39, %nctaid.x;
	mul.lo.s32 	%r4, %r39, %r37;
	mov.u32 	%r40, %ctaid.z;
	setp.eq.s32 	%p1, %r40, 0;
	@%p1 bra 	$L__BB4_11;
	setp.ge.s32 	%p2, %r53, %r31;
	@%p2 bra 	$L__BB4_21;
	add.s32 	%r5, %r3, %r4;
	max.s32 	%r41, %r30, %r5;
	setp.lt.s32 	%p3, %r5, %r30;
	selp.u32 	%r6, 1, 0, %p3;
	add.s32 	%r42, %r5, %r6;
	sub.s32 	%r7, %r41, %r42;
	add.s32 	%r8, %r5, %r4;
	div.u32 	%r43, %r7, %r4;
	add.s32 	%r22, %r43, %r6;
$L__BB4_3:
	setp.ge.s32 	%p4, %r3, %r30;
	@%p4 bra 	$L__BB4_10;
	cvt.s64.s32 	%rd17, %r53;
	mul.lo.s64 	%rd7, %rd12, %rd17;
	mul.lo.s64 	%rd8, %rd11, %rd17;
	and.b32  	%r23, %r22, 3;
	setp.eq.s32 	%p5, %r23, 3;
	mov.u32 	%r57, %r3;
	@%p5 bra 	$L__BB4_8;
	cvt.s64.s32 	%rd18, %r3;
	add.s64 	%rd19, %rd7, %rd18;
	add.s64 	%rd20, %rd4, %rd19;
	ld.global.nc.u8 	%rs1, [%rd20];
	cvt.u16.u8 	%rs2, %rs1;
	add.s64 	%rd21, %rd8, %rd18;
	add.s64 	%rd22, %rd3, %rd21;
	st.global.u8 	[%rd22], %rs2;
	setp.eq.s32 	%p6, %r23, 0;
	mov.u32 	%r57, %r5;
	@%p6 bra 	$L__BB4_8;
	cvt.s64.s32 	%rd23, %r5;
	add.s64 	%rd24, %rd7, %rd23;
	add.s64 	%rd25, %rd4, %rd24;
	ld.global.nc.u8 	%rs3, [%rd25];
	cvt.u16.u8 	%rs4, %rs3;
	add.s64 	%rd26, %rd8, %rd23;
	add.s64 	%rd27, %rd3, %rd26;
	st.global.u8 	[%rd27], %rs4;
	setp.eq.s32 	%p7, %r23, 1;
	mov.u32 	%r57, %r8;
	@%p7 bra 	$L__BB4_8;
	add.s32 	%r57, %r8, %r4;
	cvt.s64.s32 	%rd28, %r8;
	add.s64 	%rd29, %rd7, %rd28;
	add.s64 	%rd30, %rd4, %rd29;
	ld.global.nc.u8 	%rs5, [%rd30];
	cvt.u16.u8 	%rs6, %rs5;
	add.s64 	%rd31, %rd8, %rd28;
	add.s64 	%rd32, %rd3, %rd31;
	st.global.u8 	[%rd32], %rs6;
$L__BB4_8:
	setp.lt.u32 	%p8, %r22, 3;
	@%p8 bra 	$L__BB4_10;
$L__BB4_9:
	cvt.s64.s32 	%rd33, %r57;
	add.s64 	%rd34, %rd7, %rd33;
	add.s64 	%rd35, %rd4, %rd34;
	ld.global.nc.u8 	%rs7, [%rd35];
	cvt.u16.u8 	%rs8, %rs7;
	add.s64 	%rd36, %rd8, %rd33;
	add.s64 	%rd37, %rd3, %rd36;
	st.global.u8 	[%rd37], %rs8;
	add.s32 	%r44, %r57, %r4;
	cvt.s64.s32 	%rd38, %r44;
	add.s64 	%rd39, %rd7, %rd38;
	add.s64 	%rd40, %rd4, %rd39;
	ld.global.nc.u8 	%rs9, [%rd40];
	cvt.u16.u8 	%rs10, %rs9;
	add.s64 	%rd41, %rd8, %rd38;
	add.s64 	%rd42, %rd3, %rd41;
	st.global.u8 	[%rd42], %rs10;
	add.s32 	%r45, %r44, %r4;
	cvt.s64.s32 	%rd43, %r45;
	add.s64 	%rd44, %rd7, %rd43;
	add.s64 	%rd45, %rd4, %rd44;
	ld.global.nc.u8 	%rs11, [%rd45];
	cvt.u16.u8 	%rs12, %rs11;
	add.s64 	%rd46, %rd8, %rd43;
	add.s64 	%rd47, %rd3, %rd46;
	st.global.u8 	[%rd47], %rs12;
	add.s32 	%r46, %r45, %r4;
	cvt.s64.s32 	%rd48, %r46;
	add.s64 	%rd49, %rd7, %rd48;
	add.s64 	%rd50, %rd4, %rd49;
	ld.global.nc.u8 	%rs13, [%rd50];
	cvt.u16.u8 	%rs14, %rs13;
	add.s64 	%rd51, %rd8, %rd48;
	add.s64 	%rd52, %rd3, %rd51;
	st.global.u8 	[%rd52], %rs14;
	add.s32 	%r57, %r46, %r4;
	setp.lt.s32 	%p9, %r57, %r30;
	@%p9 bra 	$L__BB4_9;
$L__BB4_10:
	add.s32 	%r53, %r53, %r2;
	setp.lt.s32 	%p10, %r53, %r31;
	@%p10 bra 	$L__BB4_3;
	bra.uni 	$L__BB4_21;
$L__BB4_11:
	setp.ge.s32 	%p11, %r53, %r31;
	@%p11 bra 	$L__BB4_21;
	add.s32 	%r9, %r3, %r4;
	max.s32 	%r47, %r29, %r9;
	setp.lt.s32 	%p12, %r9, %r29;
	selp.u32 	%r10, 1, 0, %p12;
	add.s32 	%r48, %r9, %r10;
	sub.s32 	%r11, %r47, %r48;
	add.s32 	%r12, %r9, %r4;
	div.u32 	%r49, %r11, %r4;
	add.s32 	%r14, %r49, %r10;
$L__BB4_13:
	setp.ge.s32 	%p13, %r3, %r29;
	@%p13 bra 	$L__BB4_20;
	ld.param.u64 	%rd89, [_Z16memcpy2D2_kernelIcEvPT_PKS0_illS1_S3_illi_param_3];
	cvt.s64.s32 	%rd53, %r53;
	mul.lo.s64 	%rd5, %rd10, %rd53;
	mul.lo.s64 	%rd6, %rd89, %rd53;
	and.b32  	%r15, %r14, 3;
	setp.eq.s32 	%p14, %r15, 3;
	mov.u32 	%r54, %r3;
	@%p14 bra 	$L__BB4_18;
	cvt.s64.s32 	%rd54, %r3;
	add.s64 	%rd55, %rd5, %rd54;
	add.s64 	%rd56, %rd2, %rd55;
	ld.global.nc.u8 	%rs15, [%rd56];
	cvt.u16.u8 	%rs16, %rs15;
	add.s64 	%rd57, %rd6, %rd54;
	add.s64 	%rd58, %rd1, %rd57;
	st.global.u8 	[%rd58], %rs16;
	setp.eq.s32 	%p15, %r15, 0;
	mov.u32 	%r54, %r9;
	@%p15 bra 	$L__BB4_18;
	cvt.s64.s32 	%rd59, %r9;
	add.s64 	%rd60, %rd5, %rd59;
	add.s64 	%rd61, %rd2, %rd60;
	ld.global.nc.u8 	%rs17, [%rd61];
	cvt.u16.u8 	%rs18, %rs17;
	add.s64 	%rd62, %rd6, %rd59;
	add.s64 	%rd63, %rd1, %rd62;
	st.global.u8 	[%rd63], %rs18;
	setp.eq.s32 	%p16, %r15, 1;
	mov.u32 	%r54, %r12;
	@%p16 bra 	$L__BB4_18;
	add.s32 	%r54, %r12, %r4;
	cvt.s64.s32 	%rd64, %r12;
	add.s64 	%rd65, %rd5, %rd64;
	add.s64 	%rd66, %rd2, %rd65;
	ld.global.nc.u8 	%rs19, [%rd66];
	cvt.u16.u8 	%rs20, %rs19;
	add.s64 	%rd67, %rd6, %rd64;
	add.s64 	%rd68, %rd1, %rd67;
	st.global.u8 	[%rd68], %rs20;
$L__BB4_18:
	setp.lt.u32 	%p17, %r14, 3;
	@%p17 bra 	$L__BB4_20;
$L__BB4_19:
	cvt.s64.s32 	%rd69, %r54;
	add.s64 	%rd70, %rd5, %rd69;
	add.s64 	%rd71, %rd2, %rd70;
	ld.global.nc.u8 	%rs21, [%rd71];
	cvt.u16.u8 	%rs22, %rs21;
	add.s64 	%rd72, %rd6, %rd69;
	add.s64 	%rd73, %rd1, %rd72;
	st.global.u8 	[%rd73], %rs22;
	add.s32 	%r50, %r54, %r4;
	cvt.s64.s32 	%rd74, %r50;
	add.s64 	%rd75, %rd5, %rd74;
	add.s64 	%rd76, %rd2, %rd75;
	ld.global.nc.u8 	%rs23, [%rd76];
	cvt.u16.u8 	%rs24, %rs23;
	add.s64 	%rd77, %rd6, %rd74;
	add.s64 	%rd78, %rd1, %rd77;
	st.global.u8 	[%rd78], %rs24;
	add.s32 	%r51, %r50, %r4;
	cvt.s64.s32 	%rd79, %r51;
	add.s64 	%rd80, %rd5, %rd79;
	add.s64 	%rd81, %rd2, %rd80;
	ld.global.nc.u8 	%rs25, [%rd81];
	cvt.u16.u8 	%rs26, %rs25;
	add.s64 	%rd82, %rd6, %rd79;
	add.s64 	%rd83, %rd1, %rd82;
	st.global.u8 	[%rd83], %rs26;
	add.s32 	%r52, %r51, %r4;
	cvt.s64.s32 	%rd84, %r52;
	add.s64 	%rd85, %rd5, %rd84;
	add.s64 	%rd86, %rd2, %rd85;
	ld.global.nc.u8 	%rs27, [%rd86];
	cvt.u16.u8 	%rs28, %rs27;
	add.s64 	%rd87, %rd6, %rd84;
	add.s64 	%rd88, %rd1, %rd87;
	st.global.u8 	[%rd88], %rs28;
	add.s32 	%r54, %r52, %r4;
	setp.lt.s32 	%p18, %r54, %r29;
	@%p18 bra 	$L__BB4_19;
$L__BB4_20:
	add.s32 	%r53, %r53, %r2;
	setp.lt.s32 	%p19, %r53, %r31;
	@%p19 bra 	$L__BB4_13;
$L__BB4_21:
	ret;

}
.entry _Z16memcpy2D2_kernelIsEvPT_PKS0_illS1_S3_illi(
	.param .u64 .ptr .align 1 _Z16memcpy2D2_kernelIsEvPT_PKS0_illS1_S3_illi_param_0,
	.param .u64 .ptr .align 1 _Z16memcpy2D2_kernelIsEvPT_PKS0_illS1_S3_illi_param_1,
	.param .u32 _Z16memcpy2D2_kernelIsEvPT_PKS0_illS1_S3_illi_param_2,
	.param .u64 _Z16memcpy2D2_kernelIsEvPT_PKS0_illS1_S3_illi_param_3,
	.param .u64 _Z16memcpy2D2_kernelIsEvPT_PKS0_illS1_S3_illi_param_4,
	.param .u64 .ptr .align 1 _Z16memcpy2D2_kernelIsEvPT_PKS0_illS1_S3_illi_param_5,
	.param .u64 .ptr .align 1 _Z16memcpy2D2_kernelIsEvPT_PKS0_illS1_S3_illi_param_6,
	.param .u32 _Z16memcpy2D2_kernelIsEvPT_PKS0_illS1_S3_illi_param_7,
	.param .u64 _Z16memcpy2D2_kernelIsEvPT_PKS0_illS1_S3_illi_param_8,
	.param .u64 _Z16memcpy2D2_kernelIsEvPT_PKS0_illS1_S3_illi_param_9,
	.param .u32 _Z16memcpy2D2_kernelIsEvPT_PKS0_illS1_S3_illi_param_10
)
{
	.reg .pred 	%p<20>;
	.reg .b16 	%rs<15>;
	.reg .b32 	%r<59>;
	.reg .b64 	%rd<118>;

	ld.param.u64 	%rd13, [_Z16memcpy2D2_kernelIsEvPT_PKS0_illS1_S3_illi_param_0];
	ld.param.u64 	%rd14, [_Z16memcpy2D2_kernelIsEvPT_PKS0_illS1_S3_illi_param_1];
	ld.param.u32 	%r29, [_Z16memcpy2D2_kernelIsEvPT_PKS0_illS1_S3_illi_param_2];
	ld.param.u64 	%rd10, [_Z16memcpy2D2_kernelIsEvPT_PKS0_illS1_S3_illi_param_4];
	ld.param.u64 	%rd15, [_Z16memcpy2D2_kernelIsEvPT_PKS0_illS1_S3_illi_param_5];
	ld.param.u64 	%rd16, [_Z16memcpy2D2_kernelIsEvPT_PKS0_illS1_S3_illi_param_6];
	ld.param.u32 	%r30, [_Z16memcpy2D2_kernelIsEvPT_PKS0_illS1_S3_illi_param_7];
	ld.param.u64 	%rd11, [_Z16memcpy2D2_kernelIsEvPT_PKS0_illS1_S3_illi_param_8];
	ld.param.u64 	%rd12, [_Z16memcpy2D2_kernelIsEvPT_PKS0_illS1_S3_illi_param_9];
	ld.param.u32 	%r31, [_Z16memcpy2D2_kernelIsEvPT_PKS0_illS1_S3_illi_param_10];
	cvta.to.global.u64 	%rd1, %rd13;
	cvta.to.global.u64 	%rd2, %rd14;
	cvta.to.global.u64 	%rd3, %rd15;
	cvta.to.global.u64 	%rd4, %rd16;
	mov.u32 	%r32, %ctaid.y;
	mov.u32 	%r33, %ntid.y;
	mov.u32 	%r34, %tid.y;
	mad.lo.s32 	%r53, %r32, %r33, %r34;
	mov.u32 	%r35, %nctaid.y;
	mul.lo.s32 	%r2, %r35, %r33;
	mov.u32 	%r36, %ctaid.x;
	mov.u32 	%r37, %ntid.x;
	mov.u32 	%r38, %tid.x;
	mad.lo.s32 	%r3, %r36, %r37, %r38;
	mov.u32 	%r39, %nctaid.x;
	mul.lo.s32 	%r4, %r39, %r37;
	mov.u32 	%r40, %ctaid.z;
	setp.eq.s32 	%p1, %r40, 0;
	@%p1 bra 	$L__BB5_11;
	setp.ge.s32 	%p2, %r53, %r31;
	@%p2 bra 	$L__BB5_21;
	add.s32 	%r5, %r3, %r4;
	max.s32 	%r41, %r30, %r5;
	setp.lt.s32 	%p3, %r5, %r30;
	selp.u32 	%r6, 1, 0, %p3;
	add.s32 	%r42, %r5, %r6;
	sub.s32 	%r7, %r41, %r42;
	add.s32 	%r8, %r5, %r4;
	div.u32 	%r43, %r7, %r4;
	add.s32 	%r22, %r43, %r6;
$L__BB5_3:
	setp.ge.s32 	%p4, %r3, %r30;
	@%p4 bra 	$L__BB5_10;
	cvt.s64.s32 	%rd17, %r53;
	mul.lo.s64 	%rd7, %rd12, %rd17;
	mul.lo.s64 	%rd8, %rd11, %rd17;
	and.b32  	%r23, %r22, 3;
	setp.eq.s32 	%p5, %r23, 3;
	mov.u32 	%r57, %r3;
	@%p5 bra 	$L__BB5_8;
	cvt.s64.s32 	%rd18, %r3;
	add.s64 	%rd19, %rd7, %rd18;
	shl.b64 	%rd20, %rd19, 1;
	add.s64 	%rd21, %rd4, %rd20;
	ld.global.nc.u16 	%rs1, [%rd21];
	add.s64 	%rd22, %rd8, %rd18;
	shl.b64 	%rd23, %rd22, 1;
	add.s64 	%rd24, %rd3, %rd23;
	st.global.u16 	[%rd24], %rs1;
	setp.eq.s32 	%p6, %r23, 0;
	mov.u32 	%r57, %r5;
	@%p6 bra 	$L__BB5_8;
	cvt.s64.s32 	%rd25, %r5;
	add.s64 	%rd26, %rd7, %rd25;
	shl.b64 	%rd27, %rd26, 1;
	add.s64 	%rd28, %rd4, %rd27;
	ld.global.nc.u16 	%rs2, [%rd28];
	add.s64 	%rd29, %rd8, %rd25;
	shl.b64 	%rd30, %rd29, 1;
	add.s64 	%rd31, %rd3, %rd30;
	st.global.u16 	[%rd31], %rs2;
	setp.eq.s32 	%p7, %r23, 1;
	mov.u32 	%r57, %r8;
	@%p7 bra 	$L__BB5_8;
	add.s32 	%r57, %r8, %r4;
	cvt.s64.s32 	%rd32, %r8;
	add.s64 	%rd33, %rd7, %rd32;
	shl.b64 	%rd34, %rd33, 1;
	add.s64 	%rd35, %rd4, %rd34;
	ld.global.nc.u16 	%rs3, [%rd35];
	add.s64 	%rd36, %rd8, %rd32;
	shl.b64 	%rd37, %rd36, 1;
	add.s64 	%rd38, %rd3, %rd37;
	st.global.u16 	[%rd38], %rs3;
$L__BB5_8:
	setp.lt.u32 	%p8, %r22, 3;
	@%p8 bra 	$L__BB5_10;
$L__BB5_9:
	cvt.s64.s32 	%rd39, %r57;
	add.s64 	%rd40, %rd7, %rd39;
	shl.b64 	%rd41, %rd40, 1;
	add.s64 	%rd42, %rd4, %rd41;
	ld.global.nc.u16 	%rs4, [%rd42];
	add.s64 	%rd43, %rd8, %rd39;
	shl.b64 	%rd44, %rd43, 1;
	add.s64 	%rd45, %rd3, %rd44;
	st.global.u16 	[%rd45], %rs4;
	add.s32 	%r44, %r57, %r4;
	cvt.s64.s32 	%rd46, %r44;
	add.s64 	%rd47, %rd7, %rd46;
	shl.b64 	%rd48, %rd47, 1;
	add.s64 	%rd49, %rd4, %rd48;
	ld.global.nc.u16 	%rs5, [%rd49];
	add.s64 	%rd50, %rd8, %rd46;
	shl.b64 	%rd51, %rd50, 1;
	add.s64 	%rd52, %rd3, %rd51;
	st.global.u16 	[%rd52], %rs5;
	add.s32 	%r45, %r44, %r4;
	cvt.s64.s32 	%rd53, %r45;
	add.s64 	%rd54, %rd7, %rd53;
	shl.b64 	%rd55, %rd54, 1;
	add.s64 	%rd56, %rd4, %rd55;
	ld.global.nc.u16 	%rs6, [%rd56];
	add.s64 	%rd57, %rd8, %rd53;
	shl.b64 	%rd58, %rd57, 1;
	add.s64 	%rd59, %rd3, %rd58;
	st.global.u16 	[%rd59], %rs6;
	add.s32 	%r46, %r45, %r4;
	cvt.s64.s32 	%rd60, %r46;
	add.s64 	%rd61, %rd7, %rd60;
	shl.b64 	%rd62, %rd61, 1;
	add.s64 	%rd63, %rd4, %rd62;
	ld.global.nc.u16 	%rs7, [%rd63];
	add.s64 	%rd64, %rd8, %rd60;
	shl.b64 	%rd65, %rd64, 1;
	add.s64 	%rd66, %rd3, %rd65;
	st.global.u16 	[%rd66], %rs7;
	add.s32 	%r57, %r46, %r4;
	setp.lt.s32 	%p9, %r57, %r30;
	@%p9 bra 	$L__BB5_9;
$L__BB5_10:
	add.s32 	%r53, %r53, %r2;
	setp.lt.s32 	%p10, %r53, %r31;
	@%p10 bra 	$L__BB5_3;
	bra.uni 	$L__BB5_21;
$L__BB5_11:
	setp.ge.s32 	%p11, %r53, %r31;
	@%p11 bra 	$L__BB5_21;
	add.s32 	%r9, %r3, %r4;
	max.s32 	%r47, %r29, %r9;
	setp.lt.s32 	%p12, %r9, %r29;
	selp.u32 	%r10, 1, 0, %p12;
	add.s32 	%r48, %r9, %r10;
	sub.s32 	%r11, %r47, %r48;
	add.s32 	%r12, %r9, %r4;
	div.u32 	%r49, %r11, %r4;
	add.s32 	%r14, %r49, %r10;
$L__BB5_13:
	setp.ge.s32 	%p13, %r3, %r29;
	@%p13 bra 	$L__BB5_20;
	ld.param.u64 	%rd117, [_Z16memcpy2D2_kernelIsEvPT_PKS0_illS1_S3_illi_param_3];
	cvt.s64.s32 	%rd67, %r53;
	mul.lo.s64 	%rd5, %rd10, %rd67;
	mul.lo.s64 	%rd6, %rd117, %rd67;
	and.b32  	%r15, %r14, 3;
	setp.eq.s32 	%p14, %r15, 3;
	mov.u32 	%r54, %r3;
	@%p14 bra 	$L__BB5_18;
	cvt.s64.s32 	%rd68, %r3;
	add.s64 	%rd69, %rd5, %rd68;
	shl.b64 	%rd70, %rd69, 1;
	add.s64 	%rd71, %rd2, %rd70;
	ld.global.nc.u16 	%rs8, [%rd71];
	add.s64 	%rd72, %rd6, %rd68;
	shl.b64 	%rd73, %rd72, 1;
	add.s64 	%rd74, %rd1, %rd73;
	st.global.u16 	[%rd74], %rs8;
	setp.eq.s32 	%p15, %r15, 0;
	mov.u32 	%r54, %r9;
	@%p15 bra 	$L__BB5_18;
	cvt.s64.s32 	%rd75, %r9;
	add.s64 	%rd76, %rd5, %rd75;
	shl.b64 	%rd77, %rd76, 1;
	add.s64 	%rd78, %rd2, %rd77;
	ld.global.nc.u16 	%rs9, [%rd78];
	add.s64 	%rd79, %rd6, %rd75;
	shl.b64 	%rd80, %rd79, 1;
	add.s64 	%rd81, %rd1, %rd80;
	st.global.u16 	[%rd81], %rs9;
	setp.eq.s32 	%p16, %r15, 1;
	mov.u32 	%r54, %r12;
	@%p16 bra 	$L__BB5_18;
	add.s32 	%r54, %r12, %r4;
	cvt.s64.s32 	%rd82, %r12;
	add.s64 	%rd83, %rd5, %rd82;
	shl.b64 	%rd84, %rd83, 1;
	add.s64 	%rd85, %rd2, %rd84;
	ld.global.nc.u16 	%rs10, [%rd85];
	add.s64 	%rd86, %rd6, %rd82;
	shl.b64 	%rd87, %rd86, 1;
	add.s64 	%rd88, %rd1, %rd87;
	st.global.u16 	[%rd88], %rs10;
$L__BB5_18:
	setp.lt.u32 	%p17, %r14, 3;
	@%p17 bra 	$L__BB5_20;
$L__BB5_19:
	cvt.s64.s32 	%rd89, %r54;
	add.s64 	%rd90, %rd5, %rd89;
	shl.b64 	%rd91, %rd90, 1;
	add.s64 	%rd92, %rd2, %rd91;
	ld.global.nc.u16 	%rs11, [%rd92];
	add.s64 	%rd93, %rd6, %rd89;
	shl.b64 	%rd94, %rd93, 1;
	add.s64 	%rd95, %rd1, %rd94;
	st.global.u16 	[%rd95], %rs11;
	add.s32 	%r50, %r54, %r4;
	cvt.s64.s32 	%rd96, %r50;
	add.s64 	%rd97, %rd5, %rd96;
	shl.b64 	%rd98, %rd97, 1;
	add.s64 	%rd99, %rd2, %rd98;
	ld.global.nc.u16 	%rs12, [%rd99];
	add.s64 	%rd100, %rd6, %rd96;
	shl.b64 	%rd101, %rd100, 1;
	add.s64 	%rd102, %rd1, %rd101;
	st.global.u16 	[%rd102], %rs12;
	add.s32 	%r51, %r50, %r4;
	cvt.s64.s32 	%rd103, %r51;
	add.s64 	%rd104, %rd5, %rd103;
	shl.b64 	%rd105, %rd104, 1;
	add.s64 	%rd106, %rd2, %rd105;
	ld.global.nc.u16 	%rs13, [%rd106];
	add.s64 	%rd107, %rd6, %rd103;
	shl.b64 	%rd108, %rd107, 1;
	add.s64 	%rd109, %rd1, %rd108;
	st.global.u16 	[%rd109], %rs13;
	add.s32 	%r52, %r51, %r4;
	cvt.s64.s32 	%rd110, %r52;
	add.s64 	%rd111, %rd5, %rd110;
	shl.b64 	%rd112, %rd111, 1;
	add.s64 	%rd113, %rd2, %rd112;
	ld.global.nc.u16 	%rs14, [%rd113];
	add.s64 	%rd114, %rd6, %rd110;
	shl.b64 	%rd115, %rd114, 1;
	add.s64 	%rd116, %rd1, %rd115;
	st.global.u16 	[%rd116], %rs14;
	add.s32 	%r54, %r52, %r4;
	setp.lt.s32 	%p18, %r54, %r29;
	@%p18 bra 	$L__BB5_19;
$L__BB5_20:
	add.s32 	%r53, %r53, %r2;
	setp.lt.s32 	%p19, %r53, %r31;
	@%p19 bra 	$L__BB5_13;
$L__BB5_21:
	ret;

}
.entry _Z16memcpy2D2_kernelIfEvPT_PKS0_illS1_S3_illi(
	.param .u64 .ptr .align 1 _Z16memcpy2D2_kernelIfEvPT_PKS0_illS1_S3_illi_param_0,
	.param .u64 .ptr .align 1 _Z16memcpy2D2_kernelIfEvPT_PKS0_illS1_S3_illi_param_1,
	.param .u32 _Z16memcpy2D2_kernelIfEvPT_PKS0_illS1_S3_illi_param_2,
	.param .u64 _Z16memcpy2D2_kernelIfEvPT_PKS0_illS1_S3_illi_param_3,
	.param .u64 _Z16memcpy2D2_kernelIfEvPT_PKS0_illS1_S3_illi_param_4,
	.param .u64 .ptr .align 1 _Z16memcpy2D2_kernelIfEvPT_PKS0_illS1_S3_illi_param_5,
	.param .u64 .ptr .align 1 _Z16memcpy2D2_kernelIfEvPT_PKS0_illS1_S3_illi_param_6,
	.param .u32 _Z16memcpy2D2_kernelIfEvPT_PKS0_illS1_S3_illi_param_7,
	.param .u64 _Z16memcpy2D2_kernelIfEvPT_PKS0_illS1_S3_illi_param_8,
	.param .u64 _Z16memcpy2D2_kernelIfEvPT_PKS0_illS1_S3_illi_param_9,
	.param .u32 _Z16memcpy2D2_kernelIfEvPT_PKS0_illS1_S3_illi_param_10
)
{
	.reg .pred 	%p<20>;
	.reg .b32 	%r<59>;
	.reg .b32 	%f<15>;
	.reg .b64 	%rd<118>;

	ld.param.u64 	%rd13, [_Z16memcpy2D2_kernelIfEvPT_PKS0_illS1_S3_illi_param_0];
	ld.param.u64 	%rd14, [_Z16memcpy2D2_kernelIfEvPT_PKS0_illS1_S3_illi_param_1];
	ld.param.u32 	%r29, [_Z16memcpy2D2_kernelIfEvPT_PKS0_illS1_S3_illi_param_2];
	ld.param.u64 	%rd10, [_Z16memcpy2D2_kernelIfEvPT_PKS0_illS1_S3_illi_param_4];
	ld.param.u64 	%rd15, [_Z16memcpy2D2_kernelIfEvPT_PKS0_illS1_S3_illi_param_5];
	ld.param.u64 	%rd16, [_Z16memcpy2D2_kernelIfEvPT_PKS0_illS1_S3_illi_param_6];
	ld.param.u32 	%r30, [_Z16memcpy2D2_kernelIfEvPT_PKS0_illS1_S3_illi_param_7];
	ld.param.u64 	%rd11, [_Z16memcpy2D2_kernelIfEvPT_PKS0_illS1_S3_illi_param_8];
	ld.param.u64 	%rd12, [_Z16memcpy2D2_kernelIfEvPT_PKS0_illS1_S3_illi_param_9];
	ld.param.u32 	%r31, [_Z16memcpy2D2_kernelIfEvPT_PKS0_illS1_S3_illi_param_10];
	cvta.to.global.u64 	%rd1, %rd13;
	cvta.to.global.u64 	%rd2, %rd14;
	cvta.to.global.u64 	%rd3, %rd15;
	cvta.to.global.u64 	%rd4, %rd16;
	mov.u32 	%r32, %ctaid.y;
	mov.u32 	%r33, %ntid.y;
	mov.u32 	%r34, %tid.y;
	mad.lo.s32 	%r53, %r32, %r33, %r34;
	mov.u32 	%r35, %nctaid.y;
	mul.lo.s32 	%r2, %r35, %r33;
	mov.u32 	%r36, %ctaid.x;
	mov.u32 	%r37, %ntid.x;
	mov.u32 	%r38, %tid.x;
	mad.lo.s32 	%r3, %r36, %r37, %r38;
	mov.u32 	%r39, %nctaid.x;
	mul.lo.s32 	%r4, %r39, %r37;
	mov.u32 	%r40, %ctaid.z;
	setp.eq.s32 	%p1, %r40, 0;
	@%p1 bra 	$L__BB6_11;
	setp.ge.s32 	%p2, %r53, %r31;
	@%p2 bra 	$L__BB6_21;
	add.s32 	%r5, %r3, %r4;
	max.s32 	%r41, %r30, %r5;
	setp.lt.s32 	%p3, %r5, %r30;
	selp.u32 	%r6, 1, 0, %p3;
	add.s32 	%r42, %r5, %r6;
	sub.s32 	%r7, %r41, %r42;
	add.s32 	%r8, %r5, %r4;
	div.u32 	%r43, %r7, %r4;
	add.s32 	%r22, %r43, %r6;
$L__BB6_3:
	setp.ge.s32 	%p4, %r3, %r30;
	@%p4 bra 	$L__BB6_10;
	cvt.s64.s32 	%rd17, %r53;
	mul.lo.s64 	%rd7, %rd12, %rd17;
	mul.lo.s64 	%rd8, %rd11, %rd17;
	and.b32  	%r23, %r22, 3;
	setp.eq.s32 	%p5, %r23, 3;
	mov.u32 	%r57, %r3;
	@%p5 bra 	$L__BB6_8;
	cvt.s64.s32 	%rd18, %r3;
	add.s64 	%rd19, %rd7, %rd18;
	shl.b64 	%rd20, %rd19, 2;
	add.s64 	%rd21, %rd4, %rd20;
	ld.global.nc.f32 	%f1, [%rd21];
	add.s64 	%rd22, %rd8, %rd18;
	shl.b64 	%rd23, %rd22, 2;
	add.s64 	%rd24, %rd3, %rd23;
	st.global.f32 	[%rd24], %f1;
	setp.eq.s32 	%p6, %r23, 0;
	mov.u32 	%r57, %r5;
	@%p6 bra 	$L__BB6_8;
	cvt.s64.s32 	%rd25, %r5;
	add.s64 	%rd26, %rd7, %rd25;
	shl.b64 	%rd27, %rd26, 2;
	add.s64 	%rd28, %rd4, %rd27;
	ld.global.nc.f32 	%f2, [%rd28];
	add.s64 	%rd29, %rd8, %rd25;
	shl.b64 	%rd30, %rd29, 2;
	add.s64 	%rd31, %rd3, %rd30;
	st.global.f32 	[%rd31], %f2;
	setp.eq.s32 	%p7, %r23, 1;
	mov.u32 	%r57, %r8;
	@%p7 bra 	$L__BB6_8;
	add.s32 	%r57, %r8, %r4;
	cvt.s64.s32 	%rd32, %r8;
	add.s64 	%rd33, %rd7, %rd32;
	shl.b64 	%rd34, %rd33, 2;
	add.s64 	%rd35, %rd4, %rd34;
	ld.global.nc.f32 	%f3, [%rd35];
	add.s64 	%rd36, %rd8, %rd32;
	shl.b64 	%rd37, %rd36, 2;
	add.s64 	%rd38, %rd3, %rd37;
	st.global.f32 	[%rd38], %f3;
$L__BB6_8:
	setp.lt.u32 	%p8, %r22, 3;
	@%p8 bra 	$L__BB6_10;
$L__BB6_9:
	cvt.s64.s32 	%rd39, %r57;
	add.s64 	%rd40, %rd7, %rd39;
	shl.b64 	%rd41, %rd40, 2;
	add.s64 	%rd42, %rd4, %rd41;
	ld.global.nc.f32 	%f4, [%rd42];
	add.s64 	%rd43, %rd8, %rd39;
	shl.b64 	%rd44, %rd43, 2;
	add.s64 	%rd45, %rd3, %rd44;
	st.global.f32 	[%rd45], %f4;
	add.s32 	%r44, %r57, %r4;
	cvt.s64.s32 	%rd46, %r44;
	add.s64 	%rd47, %rd7, %rd46;
	shl.b64 	%rd48, %rd47, 2;
	add.s64 	%rd49, %rd4, %rd48;
	ld.global.nc.f32 	%f5, [%rd49];
	add.s64 	%rd50, %rd8, %rd46;
	shl.b64 	%rd51, %rd50, 2;
	add.s64 	%rd52, %rd3, %rd51;
	st.global.f32 	[%rd52], %f5;
	add.s32 	%r45, %r44, %r4;
	cvt.s64.s32 	%rd53, %r45;
	add.s64 	%rd54, %rd7, %rd53;
	shl.b64 	%rd55, %rd54, 2;
	add.s64 	%rd56, %rd4, %rd55;
	ld.global.nc.f32 	%f6, [%rd56];
	add.s64 	%rd57, %rd8, %rd53;
	shl.b64 	%rd58, %rd57, 2;
	add.s64 	%rd59, %rd3, %rd58;
	st.global.f32 	[%rd59], %f6;
	add.s32 	%r46, %r45, %r4;
	cvt.s64.s32 	%rd60, %r46;
	add.s64 	%rd61, %rd7, %rd60;
	shl.b64 	%rd62, %rd61, 2;
	add.s64 	%rd63, %rd4, %rd62;
	ld.global.nc.f32 	%f7, [%rd63];
	add.s64 	%rd64, %rd8, %rd60;
	shl.b64 	%rd65, %rd64, 2;
	add.s64 	%rd66, %rd3, %rd65;
	st.global.f32 	[%rd66], %f7;
	add.s32 	%r57, %r46, %r4;
	setp.lt.s32 	%p9, %r57, %r30;
	@%p9 bra 	$L__BB6_9;
$L__BB6_10:
	add.s32 	%r53, %r53, %r2;
	setp.lt.s32 	%p10, %r53, %r31;
	@%p10 bra 	$L__BB6_3;
	bra.uni 	$L__BB6_21;
$L__BB6_11:
	setp.ge.s32 	%p11, %r53, %r31;
	@%p11 bra 	$L__BB6_21;
	add.s32 	%r9, %r3, %r4;
	max.s32 	%r47, %r29, %r9;
	setp.lt.s32 	%p12, %r9, %r29;
	selp.u32 	%r10, 1, 0, %p12;
	add.s32 	%r48, %r9, %r10;
	sub.s32 	%r11, %r47, %r48;
	add.s32 	%r12, %r9, %r4;
	div.u32 	%r49, %r11, %r4;
	add.s32 	%r14, %r49, %r10;
$L__BB6_13:
	setp.ge.s32 	%p13, %r3, %r29;
	@%p13 bra 	$L__BB6_20;
	ld.param.u64 	%rd117, [_Z16memcpy2D2_kernelIfEvPT_PKS0_illS1_S3_illi_param_3];
	cvt.s64.s32 	%rd67, %r53;
	mul.lo.s64 	%rd5, %rd10, %rd67;
	mul.lo.s64 	%rd6, %rd117, %rd67;
	and.b32  	%r15, %r14, 3;
	setp.eq.s32 	%p14, %r15, 3;
	mov.u32 	%r54, %r3;
	@%p14 bra 	$L__BB6_18;
	cvt.s64.s32 	%rd68, %r3;
	add.s64 	%rd69, %rd5, %rd68;
	shl.b64 	%rd70, %rd69, 2;
	add.s64 	%rd71, %rd2, %rd70;
	ld.global.nc.f32 	%f8, [%rd71];
	add.s64 	%rd72, %rd6, %rd68;
	shl.b64 	%rd73, %rd72, 2;
	add.s64 	%rd74, %rd1, %rd73;
	st.global.f32 	[%rd74], %f8;
	setp.eq.s32 	%p15, %r15, 0;
	mov.u32 	%r54, %r9;
	@%p15 bra 	$L__BB6_18;
	cvt.s64.s32 	%rd75, %r9;
	add.s64 	%rd76, %rd5, %rd75;
	shl.b64 	%rd77, %rd76, 2;
	add.s64 	%rd78, %rd2, %rd77;
	ld.global.nc.f32 	%f9, [%rd78];
	add.s64 	%rd79, %rd6, %rd75;
	shl.b64 	%rd80, %rd79, 2;
	add.s64 	%rd81, %rd1, %rd80;
	st.global.f32 	[%rd81], %f9;
	setp.eq.s32 	%p16, %r15, 1;
	mov.u32 	%r54, %r12;
	@%p16 bra 	$L__BB6_18;
	add.s32 	%r54, %r12, %r4;
	cvt.s64.s32 	%rd82, %r12;
	add.s64 	%rd83, %rd5, %rd82;
	shl.b64 	%rd84, %rd83, 2;
	add.s64 	%rd85, %rd2, %rd84;
	ld.global.nc.f32 	%f10, [%rd85];
	add.s64 	%rd86, %rd6, %rd82;
	shl.b64 	%rd87, %rd86, 2;
	add.s64 	%rd88, %rd1, %rd87;
	st.global.f32 	[%rd88], %f10;
$L__BB6_18:
	setp.lt.u32 	%p17, %r14, 3;
	@%p17 bra 	$L__BB6_20;
$L__BB6_19:
	cvt.s64.s32 	%rd89, %r54;
	add.s64 	%rd90, %rd5, %rd89;
	shl.b64 	%rd91, %rd90, 2;
	add.s64 	%rd92, %rd2, %rd91;
	ld.global.nc.f32 	%f11, [%rd92];
	add.s64 	%rd93, %rd6, %rd89;
	shl.b64 	%rd94, %rd93, 2;
	add.s64 	%rd95, %rd1, %rd94;
	st.global.f32 	[%rd95], %f11;
	add.s32 	%r50, %r54, %r4;
	cvt.s64.s32 	%rd96, %r50;
	add.s64 	%rd97, %rd5, %rd96;
	shl.b64 	%rd98, %rd97, 2;
	add.s64 	%rd99, %rd2, %rd98;
	ld.global.nc.f32 	%f12, [%rd99];
	add.s64 	%rd100, %rd6, %rd96;
	shl.b64 	%rd101, %rd100, 2;
	add.s64 	%rd102, %rd1, %rd101;
	st.global.f32 	[%rd102], %f12;
	add.s32 	%r51, %r50, %r4;
	cvt.s64.s32 	%rd103, %r51;
	add.s64 	%rd104, %rd5, %rd103;
	shl.b64 	%rd105, %rd104, 2;
	add.s64 	%rd106, %rd2, %rd105;
	ld.global.nc.f32 	%f13, [%rd106];
	add.s64 	%rd107, %rd6, %rd103;
	shl.b64 	%rd108, %rd107, 2;
	add.s64 	%rd109, %rd1, %rd108;
	st.global.f32 	[%rd109], %f13;
	add.s32 	%r52, %r51, %r4;
	cvt.s64.s32 	%rd110, %r52;
	add.s64 	%rd111, %rd5, %rd110;
	shl.b64 	%rd112, %rd111, 2;
	add.s64 	%rd113, %rd2, %rd112;
	ld.global.nc.f32 	%f14, [%rd113];
	add.s64 	%rd114, %rd6, %rd110;
	shl.b64 	%rd115, %rd114, 2;
	add.s64 	%rd116, %rd1, %rd115;
	st.global.f32 	[%rd116], %f14;
	add.s32 	%r54, %r52, %r4;
	setp.lt.s32 	%p18, %r54, %r29;
	@%p18 bra 	$L__BB6_19;
$L__BB6_20:
	add.s32 	%r53, %r53, %r2;
	setp.lt.s32 	%p19, %r53, %r31;
	@%p19 bra 	$L__BB6_13;
$L__BB6_21:
	ret;

}
.entry _Z16memcpy2D2_kernelIdEvPT_PKS0_illS1_S3_illi(
	.param .u64 .ptr .align 1 _Z16memcpy2D2_kernelIdEvPT_PKS0_illS1_S3_illi_param_0,
	.param .u64 .ptr .align 1 _Z16memcpy2D2_kernelIdEvPT_PKS0_illS1_S3_illi_param_1,
	.param .u32 _Z16memcpy2D2_kernelIdEvPT_PKS0_illS1_S3_illi_param_2,
	.param .u64 _Z16memcpy2D2_kernelIdEvPT_PKS0_illS1_S3_illi_param_3,
	.param .u64 _Z16memcpy2D2_kernelIdEvPT_PKS0_illS1_S3_illi_param_4,
	.param .u64 .ptr .align 1 _Z16memcpy2D2_kernelIdEvPT_PKS0_illS1_S3_illi_param_5,
	.param .u64 .ptr .align 1 _Z16memcpy2D2_kernelIdEvPT_PKS0_illS1_S3_illi_param_6,
	.param .u32 _Z16memcpy2D2_kernelIdEvPT_PKS0_illS1_S3_illi_param_7,
	.param .u64 _Z16memcpy2D2_kernelIdEvPT_PKS0_illS1_S3_illi_param_8,
	.param .u64 _Z16memcpy2D2_kernelIdEvPT_PKS0_illS1_S3_illi_param_9,
	.param .u32 _Z16memcpy2D2_kernelIdEvPT_PKS0_illS1_S3_illi_param_10
)
{
	.reg .pred 	%p<20>;
	.reg .b32 	%r<59>;
	.reg .b64 	%rd<118>;
	.reg .b64 	%fd<15>;

	ld.param.u64 	%rd13, [_Z16memcpy2D2_kernelIdEvPT_PKS0_illS1_S3_illi_param_0];
	ld.param.u64 	%rd14, [_Z16memcpy2D2_kernelIdEvPT_PKS0_illS1_S3_illi_param_1];
	ld.param.u32 	%r29, [_Z16memcpy2D2_kernelIdEvPT_PKS0_illS1_S3_illi_param_2];
	ld.param.u64 	%rd10, [_Z16memcpy2D2_kernelIdEvPT_PKS0_illS1_S3_illi_param_4];
	ld.param.u64 	%rd15, [_Z16memcpy2D2_kernelIdEvPT_PKS0_illS1_S3_illi_param_5];
	ld.param.u64 	%rd16, [_Z16memcpy2D2_kernelIdEvPT_PKS0_illS1_S3_illi_param_6];
	ld.param.u32 	%r30, [_Z16memcpy2D2_kernelIdEvPT_PKS0_illS1_S3_illi_param_7];
	ld.param.u64 	%rd11, [_Z16memcpy2D2_kernelIdEvPT_PKS0_illS1_S3_illi_param_8];
	ld.param.u64 	%rd12, [_Z16memcpy2D2_kernelIdEvPT_PKS0_illS1_S3_illi_param_9];
	ld.param.u32 	%r31, [_Z16memcpy2D2_kernelIdEvPT_PKS0_illS1_S3_illi_param_10];
	cvta.to.global.u64 	%rd1, %rd13;
	cvta.to.global.u64 	%rd2, %rd14;
	cvta.to.global.u64 	%rd3, %rd15;
	cvta.to.global.u64 	%rd4, %rd16;
	mov.u32 	%r32, %ctaid.y;
	mov.u32 	%r33, %ntid.y;
	mov.u32 	%r34, %tid.y;
	mad.lo.s32 	%r53, %r32, %r33, %r34;
	mov.u32 	%r35, %nctaid.y;
	mul.lo.s32 	%r2, %r35, %r33;
	mov.u32 	%r36, %ctaid.x;
	mov.u32 	%r37, %ntid.x;
	mov.u32 	%r38, %tid.x;
	mad.lo.s32 	%r3, %r36, %r37, %r38;
	mov.u32 	%r39, %nctaid.x;
	mul.lo.s32 	%r4, %r39, %r37;
	mov.u32 	%r40, %ctaid.z;
	setp.eq.s32 	%p1, %r40, 0;
	@%p1 bra 	$L__BB7_11;
	setp.ge.s32 	%p2, %r53, %r31;
	@%p2 bra 	$L__BB7_21;
	add.s32 	%r5, %r3, %r4;
	max.s32 	%r41, %r30, %r5;
	setp.lt.s32 	%p3, %r5, %r30;
	selp.u32 	%r6, 1, 0, %p3;
	add.s32 	%r42, %r5, %r6;
	sub.s32 	%r7, %r41, %r42;
	add.s32 	%r8, %r5, %r4;
	div.u32 	%r43, %r7, %r4;
	add.s32 	%r22, %r43, %r6;
$L__BB7_3:
	setp.ge.s32 	%p4, %r3, %r30;
	@%p4 bra 	$L__BB7_10;
	cvt.s64.s32 	%rd17, %r53;
	mul.lo.s64 	%rd7, %rd12, %rd17;
	mul.lo.s64 	%rd8, %rd11, %rd17;
	and.b32  	%r23, %r22, 3;
	setp.eq.s32 	%p5, %r23, 3;
	mov.u32 	%r57, %r3;
	@%p5 bra 	$L__BB7_8;
	cvt.s64.s32 	%rd18, %r3;
	add.s64 	%rd19, %rd7, %rd18;
	shl.b64 	%rd20, %rd19, 3;
	add.s64 	%rd21, %rd4, %rd20;
	ld.global.nc.f64 	%fd1, [%rd21];
	add.s64 	%rd22, %rd8, %rd18;
	shl.b64 	%rd23, %rd22, 3;
	add.s64 	%rd24, %rd3, %rd23;
	st.global.f64 	[%rd24], %fd1;
	setp.eq.s32 	%p6, %r23, 0;
	mov.u32 	%r57, %r5;
	@%p6 bra 	$L__BB7_8;
	cvt.s64.s32 	%rd25, %r5;
	add.s64 	%rd26, %rd7, %rd25;
	shl.b64 	%rd27, %rd26, 3;
	add.s64 	%rd28, %rd4, %rd27;
	ld.global.nc.f64 	%fd2, [%rd28];
	add.s64 	%rd29, %rd8, %rd25;
	shl.b64 	%rd30, %rd29, 3;
	add.s64 	%rd31, %rd3, %rd30;
	st.global.f64 	[%rd31], %fd2;
	setp.eq.s32 	%p7, %r23, 1;
	mov.u32 	%r57, %r8;
	@%p7 bra 	$L__BB7_8;
	add.s32 	%r57, %r8, %r4;
	cvt.s64.s32 	%rd32, %r8;
	add.s64 	%rd33, %rd7, %rd32;
	shl.b64 	%rd34, %rd33, 3;
	add.s64 	%rd35, %rd4, %rd34;
	ld.global.nc.f64 	%fd3, [%rd35];
	add.s64 	%rd36, %rd8, %rd32;
	shl.b64 	%rd37, %rd36, 3;
	add.s64 	%rd38, %rd3, %rd37;
	st.global.f64 	[%rd38], %fd3;
$L__BB7_8:
	setp.lt.u32 	%p8, %r22, 3;
	@%p8 bra 	$L__BB7_10;
$L__BB7_9:
	cvt.s64.s32 	%rd39, %r57;
	add.s64 	%rd40, %rd7, %rd39;
	shl.b64 	%rd41, %rd40, 3;
	add.s64 	%rd42, %rd4, %rd41;
	ld.global.nc.f64 	%fd4, [%rd42];
	add.s64 	%rd43, %rd8, %rd39;
	shl.b64 	%rd44, %rd43, 3;
	add.s64 	%rd45, %rd3, %rd44;
	st.global.f64 	[%rd45], %fd4;
	add.s32 	%r44, %r57, %r4;
	cvt.s64.s32 	%rd46, %r44;
	add.s64 	%rd47, %rd7, %rd46;
	shl.b64 	%rd48, %rd47, 3;
	add.s64 	%rd49, %rd4, %rd48;
	ld.global.nc.f64 	%fd5, [%rd49];
	add.s64 	%rd50, %rd8, %rd46;
	shl.b64 	%rd51, %rd50, 3;
	add.s64 	%rd52, %rd3, %rd51;
	st.global.f64 	[%rd52], %fd5;
	add.s32 	%r45, %r44, %r4;
	cvt.s64.s32 	%rd53, %r45;
	add.s64 	%rd54, %rd7, %rd53;
	shl.b64 	%rd55, %rd54, 3;
	add.s64 	%rd56, %rd4, %rd55;
	ld.global.nc.f64 	%fd6, [%rd56];
	add.s64 	%rd57, %rd8, %rd53;
	shl.b64 	%rd58, %rd57, 3;
	add.s64 	%rd59, %rd3, %rd58;
	st.global.f64 	[%rd59], %fd6;
	add.s32 	%r46, %r45, %r4;
	cvt.s64.s32 	%rd60, %r46;
	add.s64 	%rd61, %rd7, %rd60;
	shl.b64 	%rd62, %rd61, 3;
	add.s64 	%rd63, %rd4, %rd62;
	ld.global.nc.f64 	%fd7, [%rd63];
	add.s64 	%rd64, %rd8, %rd60;
	shl.b64 	%rd65, %rd64, 3;
	add.s64 	%rd66, %rd3, %rd65;
	st.global.f64 	[%rd66], %fd7;
	add.s32 	%r57, %r46, %r4;
	setp.lt.s32 	%p9, %r57, %r30;
	@%p9 bra 	$L__BB7_9;
$L__BB7_10:
	add.s32 	%r53, %r53, %r2;
	setp.lt.s32 	%p10, %r53, %r31;
	@%p10 bra 	$L__BB7_3;
	bra.uni 	$L__BB7_21;
$L__BB7_11:
	setp.ge.s32 	%p11, %r53, %r31;
	@%p11 bra 	$L__BB7_21;
	add.s32 	%r9, %r3, %r4;
	max.s32 	%r47, %r29, %r9;
	setp.lt.s32 	%p12, %r9, %r29;
	selp.u32 	%r10, 1, 0, %p12;
	add.s32 	%r48, %r9, %r10;
	sub.s32 	%r11, %r47, %r48;
	add.s32 	%r12, %r9, %r4;
	div.u32 	%r49, %r11, %r4;
	add.s32 	%r14, %r49, %r10;
$L__BB7_13:
	setp.ge.s32 	%p13, %r3, %r29;
	@%p13 bra 	$L__BB7_20;
	ld.param.u64 	%rd117, [_Z16memcpy2D2_kernelIdEvPT_PKS0_illS1_S3_illi_param_3];
	cvt.s64.s32 	%rd67, %r53;
	mul.lo.s64 	%rd5, %rd10, %rd67;
	mul.lo.s64 	%rd6, %rd117, %rd67;
	and.b32  	%r15, %r14, 3;
	setp.eq.s32 	%p14, %r15, 3;
	mov.u32 	%r54, %r3;
	@%p14 bra 	$L__BB7_18;
	cvt.s64.s32 	%rd68, %r3;
	add.s64 	%rd69, %rd5, %rd68;
	shl.b64 	%rd70, %rd69, 3;
	add.s64 	%rd71, %rd2, %rd70;
	ld.global.nc.f64 	%fd8, [%rd71];
	add.s64 	%rd72, %rd6, %rd68;
	shl.b64 	%rd73, %rd72, 3;
	add.s64 	%rd74, %rd1, %rd73;
	st.global.f64 	[%rd74], %fd8;
	setp.eq.s32 	%p15, %r15, 0;
	mov.u32 	%r54, %r9;
	@%p15 bra 	$L__BB7_18;
	cvt.s64.s32 	%rd75, %r9;
	add.s64 	%rd76, %rd5, %rd75;
	shl.b64 	%rd77, %rd76, 3;
	add.s64 	%rd78, %rd2, %rd77;
	ld.global.nc.f64 	%fd9, [%rd78];
	add.s64 	%rd79, %rd6, %rd75;
	shl.b64 	%rd80, %rd79, 3;
	add.s64 	%rd81, %rd1, %rd80;
	st.global.f64 	[%rd81], %fd9;
	setp.eq.s32 	%p16, %r15, 1;
	mov.u32 	%r54, %r12;
	@%p16 bra 	$L__BB7_18;
	add.s32 	%r54, %r12, %r4;
	cvt.s64.s32 	%rd82, %r12;
	add.s64 	%rd83, %rd5, %rd82;
	shl.b64 	%rd84, %rd83, 3;
	add.s64 	%rd85, %rd2, %rd84;
	ld.global.nc.f64 	%fd10, [%rd85];
	add.s64 	%rd86, %rd6, %rd82;
	shl.b64 	%rd87, %rd86, 3;
	add.s64 	%rd88, %rd1, %rd87;
	st.global.f64 	[%rd88], %fd10;
$L__BB7_18:
	setp.lt.u32 	%p17, %r14, 3;
	@%p17 bra 	$L__BB7_20;
$L__BB7_19:
	cvt.s64.s32 	%rd89, %r54;
	add.s64 	%rd90, %rd5, %rd89;
	shl.b64 	%rd91, %rd90, 3;
	add.s64 	%rd92, %rd2, %rd91;
	ld.global.nc.f64 	%fd11, [%rd92];
	add.s64 	%rd93, %rd6, %rd89;
	shl.b64 	%rd94, %rd93, 3;
	add.s64 	%rd95, %rd1, %rd94;
	st.global.f64 	[%rd95], %fd11;
	add.s32 	%r50, %r54, %r4;
	cvt.s64.s32 	%rd96, %r50;
	add.s64 	%rd97, %rd5, %rd96;
	shl.b64 	%rd98, %rd97, 3;
	add.s64 	%rd99, %rd2, %rd98;
	ld.global.nc.f64 	%fd12, [%rd99];
	add.s64 	%rd100, %rd6, %rd96;
	shl.b64 	%rd101, %rd100, 3;
	add.s64 	%rd102, %rd1, %rd101;
	st.global.f64 	[%rd102], %fd12;
	add.s32 	%r51, %r50, %r4;
	cvt.s64.s32 	%rd103, %r51;
	add.s64 	%rd104, %rd5, %rd103;
	shl.b64 	%rd105, %rd104, 3;
	add.s64 	%rd106, %rd2, %rd105;
	ld.global.nc.f64 	%fd13, [%rd106];
	add.s64 	%rd107, %rd6, %rd103;
	shl.b64 	%rd108, %rd107, 3;
	add.s64 	%rd109, %rd1, %rd108;
	st.global.f64 	[%rd109], %fd13;
	add.s32 	%r52, %r51, %r4;
	cvt.s64.s32 	%rd110, %r52;
	add.s64 	%rd111, %rd5, %rd110;
	shl.b64 	%rd112, %rd111, 3;
	add.s64 	%rd113, %rd2, %rd112;
	ld.global.nc.f64 	%fd14, [%rd113];
	add.s64 	%rd114, %rd6, %rd110;
	shl.b64 	%rd115, %rd114, 3;
	add.s64 	%rd116, %rd1, %rd115;
	st.global.f64 	[%rd116], %fd14;
	add.s32 	%r54, %r52, %r4;
	setp.lt.s32 	%p18, %r54, %r29;
	@%p18 bra 	$L__BB7_19;
$L__BB7_20:
	add.s32 	%r53, %r53, %r2;
	setp.lt.s32 	%p19, %r53, %r31;
	@%p19 bra 	$L__BB7_13;
$L__BB7_21:
	ret;

}


// ===== COMPILED SASS (sm_100) =====

	.target	sm_100

	.elftype	@"ET_EXEC"


//--------------------- .note.nv.tkinfo           --------------------------
	.section	.note.nv.tkinfo,"",@"SHT_NOTE"
	.sectionflags	@"SHF_NOTE_NV_TKINFO"
	.tkinfo
        /*0018*/ 	.word	0x00000002
        /*0030*/ 	.string	""
        /*0030*/ 	.string	"ptxas"
        /*0030*/ 	.string	"Cuda compilation tools, release 13.0, V13.0.88"
        /*0030*/ 	.string	"Build cuda_13.0.r13.0/compiler.36424714_0"
        /*0030*/ 	.string	"-arch sm_100 -m 64 "



//--------------------- .note.nv.cuinfo           --------------------------
	.section	.note.nv.cuinfo,"",@"SHT_NOTE"
	.sectionflags	@"SHF_NOTE_NV_CUINFO"
        /*0018*/ 	.short	0x0002
        /*001a*/ 	.short	0x0064
        /*001c*/ 	.short	0x0082
	.zero		2


//--------------------- .nv.info                  --------------------------
	.section	.nv.info,"",@"SHT_CUDA_INFO"
	.align	4


	//----- nvinfo : EIATTR_REGCOUNT
	.align		4
        /*0000*/ 	.byte	0x04, 0x2f
        /*0002*/ 	.short	(.L_1 - .L_0)
	.align		4
.L_0:
        /*0004*/ 	.word	index@(_Z15memcpy2D_kernelIcEvPT_PKS0_iill)
        /*0008*/ 	.word	0x00000020


	//----- nvinfo : EIATTR_FRAME_SIZE
	.align		4
.L_1:
        /*000c*/ 	.byte	0x04, 0x11
        /*000e*/ 	.short	(.L_3 - .L_2)
	.align		4
.L_2:
        /*0010*/ 	.word	index@(_Z15memcpy2D_kernelIcEvPT_PKS0_iill)
        /*0014*/ 	.word	0x00000000


	//----- nvinfo : EIATTR_REGCOUNT
	.align		4
.L_3:
        /*0018*/ 	.byte	0x04, 0x2f
        /*001a*/ 	.short	(.L_5 - .L_4)
	.align		4
.L_4:
        /*001c*/ 	.word	index@(_Z15memcpy2D_kernelIsEvPT_PKS0_iill)
        /*0020*/ 	.word	0x00000020


	//----- nvinfo : EIATTR_FRAME_SIZE
	.align		4
.L_5:
        /*0024*/ 	.byte	0x04, 0x11
        /*0026*/ 	.short	(.L_7 - .L_6)
	.align		4
.L_6:
        /*0028*/ 	.word	index@(_Z15memcpy2D_kernelIsEvPT_PKS0_iill)
        /*002c*/ 	.word	0x00000000


	//----- nvinfo : EIATTR_REGCOUNT
	.align		4
.L_7:
        /*0030*/ 	.byte	0x04, 0x2f
        /*0032*/ 	.short	(.L_9 - .L_8)
	.align		4
.L_8:
        /*0034*/ 	.word	index@(_Z15memcpy2D_kernelIiEvPT_PKS0_iill)
        /*0038*/ 	.word	0x00000020


	//----- nvinfo : EIATTR_FRAME_SIZE
	.align		4
.L_9:
        /*003c*/ 	.byte	0x04, 0x11
        /*003e*/ 	.short	(.L_11 - .L_10)
	.align		4
.L_10:
        /*0040*/ 	.word	index@(_Z15memcpy2D_kernelIiEvPT_PKS0_iill)
        /*0044*/ 	.word	0x00000000


	//----- nvinfo : EIATTR_REGCOUNT
	.align		4
.L_11:
        /*0048*/ 	.byte	0x04, 0x2f
        /*004a*/ 	.short	(.L_13 - .L_12)
	.align		4
.L_12:
        /*004c*/ 	.word	index@(_Z15memcpy2D_kernelIxEvPT_PKS0_iill)
        /*0050*/ 	.word	0x00000020


	//----- nvinfo : EIATTR_FRAME_SIZE
	.align		4
.L_13:
        /*0054*/ 	.byte	0x04, 0x11
        /*0056*/ 	.short	(.L_15 - .L_14)
	.align		4
.L_14:
        /*0058*/ 	.word	index@(_Z15memcpy2D_kernelIxEvPT_PKS0_iill)
        /*005c*/ 	.word	0x00000000


	//----- nvinfo : EIATTR_REGCOUNT
	.align		4
.L_15:
        /*0060*/ 	.byte	0x04, 0x2f
        /*0062*/ 	.short	(.L_17 - .L_16)
	.align		4
.L_16:
        /*0064*/ 	.word	index@(_Z16memcpy2D2_kernelIcEvPT_PKS0_illS1_S3_illi)
        /*0068*/ 	.word	0x00000020


	//----- nvinfo : EIATTR_FRAME_SIZE
	.align		4
.L_17:
        /*006c*/ 	.byte	0x04, 0x11
        /*006e*/ 	.short	(.L_19 - .L_18)
	.align		4
.L_18:
        /*0070*/ 	.word	index@(_Z16memcpy2D2_kernelIcEvPT_PKS0_illS1_S3_illi)
        /*0074*/ 	.word	0x00000000


	//----- nvinfo : EIATTR_REGCOUNT
	.align		4
.L_19:
        /*0078*/ 	.byte	0x04, 0x2f
        /*007a*/ 	.short	(.L_21 - .L_20)
	.align		4
.L_20:
        /*007c*/ 	.word	index@(_Z16memcpy2D2_kernelIsEvPT_PKS0_illS1_S3_illi)
        /*0080*/ 	.word	0x00000022


	//----- nvinfo : EIATTR_FRAME_SIZE
	.align		4
.L_21:
        /*0084*/ 	.byte	0x04, 0x11
        /*0086*/ 	.short	(.L_23 - .L_22)
	.align		4
.L_22:
        /*0088*/ 	.word	index@(_Z16memcpy2D2_kernelIsEvPT_PKS0_illS1_S3_illi)
        /*008c*/ 	.word	0x00000000


	//----- nvinfo : EIATTR_REGCOUNT
	.align		4
.L_23:
        /*0090*/ 	.byte	0x04, 0x2f
        /*0092*/ 	.short	(.L_25 - .L_24)
	.align		4
.L_24:
        /*0094*/ 	.word	index@(_Z16memcpy2D2_kernelIfEvPT_PKS0_illS1_S3_illi)
        /*0098*/ 	.word	0x00000022


	//----- nvinfo : EIATTR_FRAME_SIZE
	.align		4
.L_25:
        /*009c*/ 	.byte	0x04, 0x11
        /*009e*/ 	.short	(.L_27 - .L_26)
	.align		4
.L_26:
        /*00a0*/ 	.word	index@(_Z16memcpy2D2_kernelIfEvPT_PKS0_illS1_S3_illi)
        /*00a4*/ 	.word	0x00000000


	//----- nvinfo : EIATTR_REGCOUNT
	.align		4
.L_27:
        /*00a8*/ 	.byte	0x04, 0x2f
        /*00aa*/ 	.short	(.L_29 - .L_28)
	.align		4
.L_28:
        /*00ac*/ 	.word	index@(_Z16memcpy2D2_kernelIdEvPT_PKS0_illS1_S3_illi)
        /*00b0*/ 	.word	0x00000020


	//----- nvinfo : EIATTR_FRAME_SIZE
	.align		4
.L_29:
        /*00b4*/ 	.byte	0x04, 0x11
        /*00b6*/ 	.short	(.L_31 - .L_30)
	.align		4
.L_30:
        /*00b8*/ 	.word	index@(_Z16memcpy2D2_kernelIdEvPT_PKS0_illS1_S3_illi)
        /*00bc*/ 	.word	0x00000000


	//----- nvinfo : EIATTR_MIN_STACK_SIZE
	.align		4
.L_31:
        /*00c0*/ 	.byte	0x04, 0x12
        /*00c2*/ 	.short	(.L_33 - .L_32)
	.align		4
.L_32:
        /*00c4*/ 	.word	index@(_Z16memcpy2D2_kernelIdEvPT_PKS0_illS1_S3_illi)
        /*00c8*/ 	.word	0x00000000


	//----- nvinfo : EIATTR_MIN_STACK_SIZE
	.align		4
.L_33:
        /*00cc*/ 	.byte	0x04, 0x12
        /*00ce*/ 	.short	(.L_35 - .L_34)
	.align		4
.L_34:
        /*00d0*/ 	.word	index@(_Z16memcpy2D2_kernelIfEvPT_PKS0_illS1_S3_illi)
        /*00d4*/ 	.word	0x00000000


	//----- nvinfo : EIATTR_MIN_STACK_SIZE
	.align		4
.L_35:
        /*00d8*/ 	.byte	0x04, 0x12
        /*00da*/ 	.short	(.L_37 - .L_36)
	.align		4
.L_36:
        /*00dc*/ 	.word	index@(_Z16memcpy2D2_kernelIsEvPT_PKS0_illS1_S3_illi)
        /*00e0*/ 	.word	0x00000000


	//----- nvinfo : EIATTR_MIN_STACK_SIZE
	.align		4
.L_37:
        /*00e4*/ 	.byte	0x04, 0x12
        /*00e6*/ 	.short	(.L_39 - .L_38)
	.align		4
.L_38:
        /*00e8*/ 	.word	index@(_Z16memcpy2D2_kernelIcEvPT_PKS0_illS1_S3_illi)
        /*00ec*/ 	.word	0x00000000


	//----- nvinfo : EIATTR_MIN_STACK_SIZE
	.align		4
.L_39:
        /*00f0*/ 	.byte	0x04, 0x12
        /*00f2*/ 	.short	(.L_41 - .L_40)
	.align		4
.L_40:
        /*00f4*/ 	.word	index@(_Z15memcpy2D_kernelIxEvPT_PKS0_iill)
        /*00f8*/ 	.word	0x00000000


	//----- nvinfo : EIATTR_MIN_STACK_SIZE
	.align		4
.L_41:
        /*00fc*/ 	.byte	0x04, 0x12
        /*00fe*/ 	.short	(.L_43 - .L_42)
	.align		4
.L_42:
        /*0100*/ 	.word	index@(_Z15memcpy2D_kernelIiEvPT_PKS0_iill)
        /*0104*/ 	.word	0x00000000


	//----- nvinfo : EIATTR_MIN_STACK_SIZE
	.align		4
.L_43:
        /*0108*/ 	.byte	0x04, 0x12
        /*010a*/ 	.short	(.L_45 - .L_44)
	.align		4
.L_44:
        /*010c*/ 	.word	index@(_Z15memcpy2D_kernelIsEvPT_PKS0_iill)
        /*0110*/ 	.word	0x00000000


	//----- nvinfo : EIATTR_MIN_STACK_SIZE
	.align		4
.L_45:
        /*0114*/ 	.byte	0x04, 0x12
        /*0116*/ 	.short	(.L_47 - .L_46)
	.align		4
.L_46:
        /*0118*/ 	.word	index@(_Z15memcpy2D_kernelIcEvPT_PKS0_iill)
        /*011c*/ 	.word	0x00000000
.L_47:


//--------------------- .nv.compat                --------------------------
	.section	.nv.compat,"",@"SHT_CUDA_COMPAT_INFO"
	.align	4
        /*0000*/ 	.byte	0x02, 0x09, 0x00, 0x00, 0x02, 0x02, 0x01, 0x00, 0x02, 0x05, 0x05, 0x00, 0x03, 0x07, 0x01, 0x01
        /*0010*/ 	.byte	0x02, 0x03, 0x00, 0x00, 0x02, 0x06, 0x01, 0x00, 0x04, 0x0b, 0x08, 0x00, 0x09, 0x00, 0x00, 0x00
        /*0020*/ 	.byte	0x00, 0x00, 0x00, 0x00


//--------------------- .nv.info._Z16memcpy2D2_kernelIdEvPT_PKS0_illS1_S3_illi --------------------------
	.section	.nv.info._Z16memcpy2D2_kernelIdEvPT_PKS0_illS1_S3_illi,"",@"SHT_CUDA_INFO"
	.sectionflags	@""
	.align	4


	//----- nvinfo : EIATTR_CUDA_API_VERSION
	.align		4
        /*0000*/ 	.byte	0x04, 0x37
        /*0002*/ 	.short	(.L_49 - .L_48)
.L_48:
        /*0004*/ 	.word	0x00000082


	//----- nvinfo : EIATTR_KPARAM_INFO
	.align		4
.L_49:
        /*0008*/ 	.byte	0x04, 0x17
        /*000a*/ 	.short	(.L_51 - .L_50)
.L_50:
        /*000c*/ 	.word	0x00000000
        /*0010*/ 	.short	0x000a
        /*0012*/ 	.short	0x0050
        /*0014*/ 	.byte	0x00, 0xf0, 0x11, 0x00


	//----- nvinfo : EIATTR_KPARAM_INFO
	.align		4
.L_51:
        /*0018*/ 	.byte	0x04, 0x17
        /*001a*/ 	.short	(.L_53 - .L_52)
.L_52:
        /*001c*/ 	.word	0x00000000
        /*0020*/ 	.short	0x0009
        /*0022*/ 	.short	0x0048
        /*0024*/ 	.byte	0x00, 0xf0, 0x21, 0x00


	//----- nvinfo : EIATTR_KPARAM_INFO
	.align		4
.L_53:
        /*0028*/ 	.byte	0x04, 0x17
        /*002a*/ 	.short	(.L_55 - .L_54)
.L_54:
        /*002c*/ 	.word	0x00000000
        /*0030*/ 	.short	0x0008
        /*0032*/ 	.short	0x0040
        /*0034*/ 	.byte	0x00, 0xf0, 0x21, 0x00


	//----- nvinfo : EIATTR_KPARAM_INFO
	.align		4
.L_55:
        /*0038*/ 	.byte	0x04, 0x17
        /*003a*/ 	.short	(.L_57 - .L_56)
.L_56:
        /*003c*/ 	.word	0x00000000
        /*0040*/ 	.short	0x0007
        /*0042*/ 	.short	0x0038
        /*0044*/ 	.byte	0x00, 0xf0, 0x11, 0x00


	//----- nvinfo : EIATTR_KPARAM_INFO
	.align		4
.L_57:
        /*0048*/ 	.byte	0x04, 0x17
        /*004a*/ 	.short	(.L_59 - .L_58)
.L_58:
        /*004c*/ 	.word	0x00000000
        /*0050*/ 	.short	0x0006
        /*0052*/ 	.short	0x0030
        /*0054*/ 	.byte	0x00, 0xf5, 0x21, 0x00


	//----- nvinfo : EIATTR_KPARAM_INFO
	.align		4
.L_59:
        /*0058*/ 	.byte	0x04, 0x17
        /*005a*/ 	.short	(.L_61 - .L_60)
.L_60:
        /*005c*/ 	.word	0x00000000
        /*0060*/ 	.short	0x0005
        /*0062*/ 	.short	0x0028
        /*0064*/ 	.byte	0x00, 0xf5, 0x21, 0x00


	//----- nvinfo : EIATTR_KPARAM_INFO
	.align		4
.L_61:
        /*0068*/ 	.byte	0x04, 0x17
        /*006a*/ 	.short	(.L_63 - .L_62)
.L_62:
        /*006c*/ 	.word	0x00000000
        /*0070*/ 	.short	0x0004
        /*0072*/ 	.short	0x0020
        /*0074*/ 	.byte	0x00, 0xf0, 0x21, 0x00


	//----- nvinfo : EIATTR_KPARAM_INFO
	.align		4
.L_63:
        /*0078*/ 	.byte	0x04, 0x17
        /*007a*/ 	.short	(.L_65 - .L_64)
.L_64:
        /*007c*/ 	.word	0x00000000
        /*0080*/ 	.short	0x0003
        /*0082*/ 	.short	0x0018
        /*0084*/ 	.byte	0x00, 0xf0, 0x21, 0x00


	//----- nvinfo : EIATTR_KPARAM_INFO
	.align		4
.L_65:
        /*0088*/ 	.byte	0x04, 0x17
        /*008a*/ 	.short	(.L_67 - .L_66)
.L_66:
        /*008c*/ 	.word	0x00000000
        /*0090*/ 	.short	0x0002
        /*0092*/ 	.short	0x0010
        /*0094*/ 	.byte	0x00, 0xf0, 0x11, 0x00


	//----- nvinfo : EIATTR_KPARAM_INFO
	.align		4
.L_67:
        /*0098*/ 	.byte	0x04, 0x17
        /*009a*/ 	.short	(.L_69 - .L_68)
.L_68:
        /*009c*/ 	.word	0x00000000
        /*00a0*/ 	.short	0x0001
        /*00a2*/ 	.short	0x0008
        /*00a4*/ 	.byte	0x00, 0xf5, 0x21, 0x00


	//----- nvinfo : EIATTR_KPARAM_INFO
	.align		4
.L_69:
        /*00a8*/ 	.byte	0x04, 0x17
        /*00aa*/ 	.short	(.L_71 - .L_70)
.L_70:
        /*00ac*/ 	.word	0x00000000
        /*00b0*/ 	.short	0x0000
        /*00b2*/ 	.short	0x0000
        /*00b4*/ 	.byte	0x00, 0xf5, 0x21, 0x00


	//----- nvinfo : EIATTR_SPARSE_MMA_MASK
	.align		4
.L_71:
        /*00b8*/ 	.byte	0x03, 0x50
        /*00ba*/ 	.short	0x0000


	//----- nvinfo : EIATTR_MAXREG_COUNT
	.align		4
        /*00bc*/ 	.byte	0x03, 0x1b
        /*00be*/ 	.short	0x00ff


	//----- nvinfo : EIATTR_MERCURY_ISA_VERSION
	.align		4
        /*00c0*/ 	.byte	0x03, 0x5f
        /*00c2*/ 	.short	0x0101


	//----- nvinfo : EIATTR_VRC_CTA_INIT_COUNT
	.align		4
        /*00c4*/ 	.byte	0x02, 0x4a
	.zero		1
	.zero		1


	//----- nvinfo : EIATTR_EXIT_INSTR_OFFSETS
	.align		4
        /*00c8*/ 	.byte	0x04, 0x1c
        /*00ca*/ 	.short	(.L_73 - .L_72)


	//   ....[0]....
.L_72:
        /*00cc*/ 	.word	0x00000130


	//   ....[1]....
        /*00d0*/ 	.word	0x00000a90


	//   ....[2]....
        /*00d4*/ 	.word	0x00000ac0


	//   ....[3]....
        /*00d8*/ 	.word	0x00001430


	//----- nvinfo : EIATTR_CRS_STACK_SIZE
	.align		4
.L_73:
        /*00dc*/ 	.byte	0x04, 0x1e
        /*00de*/ 	.short	(.L_75 - .L_74)
.L_74:
        /*00e0*/ 	.word	0x00000000


	//----- nvinfo : EIATTR_CBANK_PARAM_SIZE
	.align		4
.L_75:
        /*00e4*/ 	.byte	0x03, 0x19
        /*00e6*/ 	.short	0x0054


	//----- nvinfo : EIATTR_PARAM_CBANK
	.align		4
        /*00e8*/ 	.byte	0x04, 0x0a
        /*00ea*/ 	.short	(.L_77 - .L_76)
	.align		4
.L_76:
        /*00ec*/ 	.word	index@(.nv.constant0._Z16memcpy2D2_kernelIdEvPT_PKS0_illS1_S3_illi)
        /*00f0*/ 	.short	0x0380
        /*00f2*/ 	.short	0x0054


	//----- nvinfo : EIATTR_SW_WAR
	.align		4
.L_77:
        /*00f4*/ 	.byte	0x04, 0x36
        /*00f6*/ 	.short	(.L_79 - .L_78)
.L_78:
        /*00f8*/ 	.word	0x00000008
.L_79:


//--------------------- .nv.info._Z16memcpy2D2_kernelIfEvPT_PKS0_illS1_S3_illi --------------------------
	.section	.nv.info._Z16memcpy2D2_kernelIfEvPT_PKS0_illS1_S3_illi,"",@"SHT_CUDA_INFO"
	.sectionflags	@""
	.align	4


	//----- nvinfo : EIATTR_CUDA_API_VERSION
	.align		4
        /*0000*/ 	.byte	0x04, 0x37
        /*0002*/ 	.short	(.L_81 - .L_80)
.L_80:
        /*0004*/ 	.word	0x00000082


	//----- nvinfo : EIATTR_KPARAM_INFO
	.align		4
.L_81:
        /*0008*/ 	.byte	0x04, 0x17
        /*000a*/ 	.short	(.L_83 - .L_82)
.L_82:
        /*000c*/ 	.word	0x00000000
        /*0010*/ 	.short	0x000a
        /*0012*/ 	.short	0x0050
        /*0014*/ 	.byte	0x00, 0xf0, 0x11, 0x00


	//----- nvinfo : EIATTR_KPARAM_INFO
	.align		4
.L_83:
        /*0018*/ 	.byte	0x04, 0x17
        /*001a*/ 	.short	(.L_85 - .L_84)
.L_84:
        /*001c*/ 	.word	0x00000000
        /*0020*/ 	.short	0x0009
        /*0022*/ 	.short	0x0048
        /*0024*/ 	.byte	0x00, 0xf0, 0x21, 0x00


	//----- nvinfo : EIATTR_KPARAM_INFO
	.align		4
.L_85:
        /*0028*/ 	.byte	0x04, 0x17
        /*002a*/ 	.short	(.L_87 - .L_86)
.L_86:
        /*002c*/ 	.word	0x00000000
        /*0030*/ 	.short	0x0008
        /*0032*/ 	.short	0x0040
        /*0034*/ 	.byte	0x00, 0xf0, 0x21, 0x00


	//----- nvinfo : EIATTR_KPARAM_INFO
	.align		4
.L_87:
        /*0038*/ 	.byte	0x04, 0x17
        /*003a*/ 	.short	(.L_89 - .L_88)
.L_88:
        /*003c*/ 	.word	0x00000000
        /*0040*/ 	.short	0x0007
        /*0042*/ 	.short	0x0038
        /*0044*/ 	.byte	0x00, 0xf0, 0x11, 0x00


	//----- nvinfo : EIATTR_KPARAM_INFO
	.align		4
.L_89:
        /*0048*/ 	.byte	0x04, 0x17
        /*004a*/ 	.short	(.L_91 - .L_90)
.L_90:
        /*004c*/ 	.word	0x00000000
        /*0050*/ 	.short	0x0006
        /*0052*/ 	.short	0x0030
        /*0054*/ 	.byte	0x00, 0xf5, 0x21, 0x00


	//----- nvinfo : EIATTR_KPARAM_INFO
	.align		4
.L_91:
        /*0058*/ 	.byte	0x04, 0x17
        /*005a*/ 	.short	(.L_93 - .L_92)
.L_92:
        /*005c*/ 	.word	0x00000000
        /*0060*/ 	.short	0x0005
        /*0062*/ 	.short	0x0028
        /*0064*/ 	.byte	0x00, 0xf5, 0x21, 0x00


	//----- nvinfo : EIATTR_KPARAM_INFO
	.align		4
.L_93:
        /*0068*/ 	.byte	0x04, 0x17
        /*006a*/ 	.short	(.L_95 - .L_94)
.L_94:
        /*006c*/ 	.word	0x00000000
        /*0070*/ 	.short	0x0004
        /*0072*/ 	.short	0x0020
        /*0074*/ 	.byte	0x00, 0xf0, 0x21, 0x00


	//----- nvinfo : EIATTR_KPARAM_INFO
	.align		4
.L_95:
        /*0078*/ 	.byte	0x04, 0x17
        /*007a*/ 	.short	(.L_97 - .L_96)
.L_96:
        /*007c*/ 	.word	0x00000000
        /*0080*/ 	.short	0x0003
        /*0082*/ 	.short	0x0018
        /*0084*/ 	.byte	0x00, 0xf0, 0x21, 0x00


	//----- nvinfo : EIATTR_KPARAM_INFO
	.align		4
.L_97:
        /*0088*/ 	.byte	0x04, 0x17
        /*008a*/ 	.short	(.L_99 - .L_98)
.L_98:
        /*008c*/ 	.word	0x00000000
        /*0090*/ 	.short	0x0002
        /*0092*/ 	.short	0x0010
        /*0094*/ 	.byte	0x00, 0xf0, 0x11, 0x00


	//----- nvinfo : EIATTR_KPARAM_INFO
	.align		4
.L_99:
        /*0098*/ 	.byte	0x04, 0x17
        /*009a*/ 	.short	(.L_101 - .L_100)
.L_100:
        /*009c*/ 	.word	0x00000000
        /*00a0*/ 	.short	0x0001
        /*00a2*/ 	.short	0x0008
        /*00a4*/ 	.byte	0x00, 0xf5, 0x21, 0x00


	//----- nvinfo : EIATTR_KPARAM_INFO
	.align		4
.L_101:
        /*00a8*/ 	.byte	0x04, 0x17
        /*00aa*/ 	.short	(.L_103 - .L_102)
.L_102:
        /*00ac*/ 	.word	0x00000000
        /*00b0*/ 	.short	0x0000
        /*00b2*/ 	.short	0x0000
        /*00b4*/ 	.byte	0x00, 0xf5, 0x21, 0x00


	//----- nvinfo : EIATTR_SPARSE_MMA_MASK
	.align		4
.L_103:
        /*00b8*/ 	.byte	0x03, 0x50
        /*00ba*/ 	.short	0x0000


	//----- nvinfo : EIATTR_MAXREG_COUNT
	.align		4
        /*00bc*/ 	.byte	0x03, 0x1b
        /*00be*/ 	.short	0x00ff


	//----- nvinfo : EIATTR_MERCURY_ISA_VERSION
	.align		4
        /*00c0*/ 	.byte	0x03, 0x5f
        /*00c2*/ 	.short	0x0101


	//----- nvinfo : EIATTR_VRC_CTA_INIT_COUNT
	.align		4
        /*00c4*/ 	.byte	0x02, 0x4a
	.zero		1
	.zero		1


	//----- nvinfo : EIATTR_EXIT_INSTR_OFFSETS
	.align		4
        /*00c8*/ 	.byte	0x04, 0x1c
        /*00ca*/ 	.short	(.L_105 - .L_104)


	//   ....[0]....
.L_104:
        /*00cc*/ 	.word	0x00000130


	//   ....[1]....
        /*00d0*/ 	.word	0x00000a90


	//   ....[2]....
        /*00d4*/ 	.word	0x00000ac0


	//   ....[3]....
        /*00d8*/ 	.word	0x00001430


	//----- nvinfo : EIATTR_CRS_STACK_SIZE
	.align		4
.L_105:
        /*00dc*/ 	.byte	0x04, 0x1e
        /*00de*/ 	.short	(.L_107 - .L_106)
.L_106:
        /*00e0*/ 	.word	0x00000000


	//----- nvinfo : EIATTR_CBANK_PARAM_SIZE
	.align		4
.L_107:
        /*00e4*/ 	.byte	0x03, 0x19
        /*00e6*/ 	.short	0x0054


	//----- nvinfo : EIATTR_PARAM_CBANK
	.align		4
        /*00e8*/ 	.byte	0x04, 0x0a
        /*00ea*/ 	.short	(.L_109 - .L_108)
	.align		4
.L_108:
        /*00ec*/ 	.word	index@(.nv.constant0._Z16memcpy2D2_kernelIfEvPT_PKS0_illS1_S3_illi)
        /*00f0*/ 	.short	0x0380
        /*00f2*/ 	.short	0x0054


	//----- nvinfo : EIATTR_SW_WAR
	.align		4
.L_109:
        /*00f4*/ 	.byte	0x04, 0x36
        /*00f6*/ 	.short	(.L_111 - .L_110)
.L_110:
        /*00f8*/ 	.word	0x00000008
.L_111:


//--------------------- .nv.info._Z16memcpy2D2_kernelIsEvPT_PKS0_illS1_S3_illi --------------------------
	.section	.nv.info._Z16memcpy2D2_kernelIsEvPT_PKS0_illS1_S3_illi,"",@"SHT_CUDA_INFO"
	.sectionflags	@""
	.align	4


	//----- nvinfo : EIATTR_CUDA_API_VERSION
	.align		4
        /*0000*/ 	.byte	0x04, 0x37
        /*0002*/ 	.short	(.L_113 - .L_112)
.L_112:
        /*0004*/ 	.word	0x00000082


	//----- nvinfo : EIATTR_KPARAM_INFO
	.align		4
.L_113:
        /*0008*/ 	.byte	0x04, 0x17
        /*000a*/ 	.short	(.L_115 - .L_114)
.L_114:
        /*000c*/ 	.word	0x00000000
        /*0010*/ 	.short	0x000a
        /*0012*/ 	.short	0x0050
        /*0014*/ 	.byte	0x00, 0xf0, 0x11, 0x00


	//----- nvinfo : EIATTR_KPARAM_INFO
	.align		4
.L_115:
        /*0018*/ 	.byte	0x04, 0x17
        /*001a*/ 	.short	(.L_117 - .L_116)
.L_116:
        /*001c*/ 	.word	0x00000000
        /*0020*/ 	.short	0x0009
        /*0022*/ 	.short	0x0048
        /*0024*/ 	.byte	0x00, 0xf0, 0x21, 0x00


	//----- nvinfo : EIATTR_KPARAM_INFO
	.align		4
.L_117:
        /*0028*/ 	.byte	0x04, 0x17
        /*002a*/ 	.short	(.L_119 - .L_118)
.L_118:
        /*002c*/ 	.word	0x00000000
        /*0030*/ 	.short	0x0008
        /*0032*/ 	.short	0x0040
        /*0034*/ 	.byte	0x00, 0xf0, 0x21, 0x00


	//----- nvinfo : EIATTR_KPARAM_INFO
	.align		4
.L_119:
        /*0038*/ 	.byte	0x04, 0x17
        /*003a*/ 	.short	(.L_121 - .L_120)
.L_120:
        /*003c*/ 	.word	0x00000000
        /*0040*/ 	.short	0x0007
        /*0042*/ 	.short	0x0038
        /*0044*/ 	.byte	0x00, 0xf0, 0x11, 0x00


	//----- nvinfo : EIATTR_KPARAM_INFO
	.align		4
.L_121:
        /*0048*/ 	.byte	0x04, 0x17
        /*004a*/ 	.short	(.L_123 - .L_122)
.L_122:
        /*004c*/ 	.word	0x00000000
        /*0050*/ 	.short	0x0006
        /*0052*/ 	.short	0x0030
        /*0054*/ 	.byte	0x00, 0xf5, 0x21, 0x00


	//----- nvinfo : EIATTR_KPARAM_INFO
	.align		4
.L_123:
        /*0058*/ 	.byte	0x04, 0x17
        /*005a*/ 	.short	(.L_125 - .L_124)
.L_124:
        /*005c*/ 	.word	0x00000000
        /*0060*/ 	.short	0x0005
        /*0062*/ 	.short	0x0028
        /*0064*/ 	.byte	0x00, 0xf5, 0x21, 0x00


	//----- nvinfo : EIATTR_KPARAM_INFO
	.align		4
.L_125:
        /*0068*/ 	.byte	0x04, 0x17
        /*006a*/ 	.short	(.L_127 - .L_126)
.L_126:
        /*006c*/ 	.word	0x00000000
        /*0070*/ 	.short	0x0004
        /*0072*/ 	.short	0x0020
        /*0074*/ 	.byte	0x00, 0xf0, 0x21, 0x00


	//----- nvinfo : EIATTR_KPARAM_INFO
	.align		4
.L_127:
        /*0078*/ 	.byte	0x04, 0x17
        /*007a*/ 	.short	(.L_129 - .L_128)
.L_128:
        /*007c*/ 	.word	0x00000000
        /*0080*/ 	.short	0x0003
        /*0082*/ 	.short	0x0018
        /*0084*/ 	.byte	0x00, 0xf0, 0x21, 0x00


	//----- nvinfo : EIATTR_KPARAM_INFO
	.align		4
.L_129:
        /*0088*/ 	.byte	0x04, 0x17
        /*008a*/ 	.short	(.L_131 - .L_130)
.L_130:
        /*008c*/ 	.word	0x00000000
        /*0090*/ 	.short	0x0002
        /*0092*/ 	.short	0x0010
        /*0094*/ 	.byte	0x00, 0xf0, 0x11, 0x00


	//----- nvinfo : EIATTR_KPARAM_INFO
	.align		4
.L_131:
        /*0098*/ 	.byte	0x04, 0x17
        /*009a*/ 	.short	(.L_133 - .L_132)
.L_132:
        /*009c*/ 	.word	0x00000000
        /*00a0*/ 	.short	0x0001
        /*00a2*/ 	.short	0x0008
        /*00a4*/ 	.byte	0x00, 0xf5, 0x21, 0x00


	//----- nvinfo : EIATTR_KPARAM_INFO
	.align		4
.L_133:
        /*00a8*/ 	.byte	0x04, 0x17
        /*00aa*/ 	.short	(.L_135 - .L_134)
.L_134:
        /*00ac*/ 	.word	0x00000000
        /*00b0*/ 	.short	0x0000
        /*00b2*/ 	.short	0x0000
        /*00b4*/ 	.byte	0x00, 0xf5, 0x21, 0x00


	//----- nvinfo : EIATTR_SPARSE_MMA_MASK
	.align		4
.L_135:
        /*00b8*/ 	.byte	0x03, 0x50
        /*00ba*/ 	.short	0x0000


	//----- nvinfo : EIATTR_MAXREG_COUNT
	.align		4
        /*00bc*/ 	.byte	0x03, 0x1b
        /*00be*/ 	.short	0x00ff


	//----- nvinfo : EIATTR_MERCURY_ISA_VERSION
	.align		4
        /*00c0*/ 	.byte	0x03, 0x5f
        /*00c2*/ 	.short	0x0101


	//----- nvinfo : EIATTR_VRC_CTA_INIT_COUNT
	.align		4
        /*00c4*/ 	.byte	0x02, 0x4a
	.zero		1
	.zero		1


	//----- nvinfo : EIATTR_EXIT_INSTR_OFFSETS
	.align		4
        /*00c8*/ 	.byte	0x04, 0x1c
        /*00ca*/ 	.short	(.L_137 - .L_136)


	//   ....[0]....
.L_136:
        /*00cc*/ 	.word	0x00000130


	//   ....[1]....
        /*00d0*/ 	.word	0x00000a90


	//   ....[2]....
        /*00d4*/ 	.word	0x00000ac0


	//   ....[3]....
        /*00d8*/ 	.word	0x00001430


	//----- nvinfo : EIATTR_CRS_STACK_SIZE
	.align		4
.L_137:
        /*00dc*/ 	.byte	0x04, 0x1e
        /*00de*/ 	.short	(.L_139 - .L_138)
.L_138:
        /*00e0*/ 	.word	0x00000000


	//----- nvinfo : EIATTR_CBANK_PARAM_SIZE
	.align		4
.L_139:
        /*00e4*/ 	.byte	0x03, 0x19
        /*00e6*/ 	.short	0x0054


	//----- nvinfo : EIATTR_PARAM_CBANK
	.align		4
        /*00e8*/ 	.byte	0x04, 0x0a
        /*00ea*/ 	.short	(.L_141 - .L_140)
	.align		4
.L_140:
        /*00ec*/ 	.word	index@(.nv.constant0._Z16memcpy2D2_kernelIsEvPT_PKS0_illS1_S3_illi)
        /*00f0*/ 	.short	0x0380
        /*00f2*/ 	.short	0x0054


	//----- nvinfo : EIATTR_SW_WAR
	.align		4
.L_141:
        /*00f4*/ 	.byte	0x04, 0x36
        /*00f6*/ 	.short	(.L_143 - .L_142)
.L_142:
        /*00f8*/ 	.word	0x00000008
.L_143:


//--------------------- .nv.info._Z16memcpy2D2_kernelIcEvPT_PKS0_illS1_S3_illi --------------------------
	.section	.nv.info._Z16memcpy2D2_kernelIcEvPT_PKS0_illS1_S3_illi,"",@"SHT_CUDA_INFO"
	.sectionflags	@""
	.align	4


	//----- nvinfo : EIATTR_CUDA_API_VERSION
	.align		4
        /*0000*/ 	.byte	0x04, 0x37
        /*0002*/ 	.short	(.L_145 - .L_144)
.L_144:
        /*0004*/ 	.word	0x00000082


	//----- nvinfo : EIATTR_KPARAM_INFO
	.align		4
.L_145:
        /*0008*/ 	.byte	0x04, 0x17
        /*000a*/ 	.short	(.L_147 - .L_146)
.L_146:
        /*000c*/ 	.word	0x00000000
        /*0010*/ 	.short	0x000a
        /*0012*/ 	.short	0x0050
        /*0014*/ 	.byte	0x00, 0xf0, 0x11, 0x00


	//----- nvinfo : EIATTR_KPARAM_INFO
	.align		4
.L_147:
        /*0018*/ 	.byte	0x04, 0x17
        /*001a*/ 	.short	(.L_149 - .L_148)
.L_148:
        /*001c*/ 	.word	0x00000000
        /*0020*/ 	.short	0x0009
        /*0022*/ 	.short	0x0048
        /*0024*/ 	.byte	0x00, 0xf0, 0x21, 0x00


	//----- nvinfo : EIATTR_KPARAM_INFO
	.align		4
.L_149:
        /*0028*/ 	.byte	0x04, 0x17
        /*002a*/ 	.short	(.L_151 - .L_150)
.L_150:
        /*002c*/ 	.word	0x00000000
        /*0030*/ 	.short	0x0008
        /*0032*/ 	.short	0x0040
        /*0034*/ 	.byte	0x00, 0xf0, 0x21, 0x00


	//----- nvinfo : EIATTR_KPARAM_INFO
	.align		4
.L_151:
        /*0038*/ 	.byte	0x04, 0x17
        /*003a*/ 	.short	(.L_153 - .L_152)
.L_152:
        /*003c*/ 	.word	0x00000000
        /*0040*/ 	.short	0x0007
        /*0042*/ 	.short	0x0038
        /*0044*/ 	.byte	0x00, 0xf0, 0x11, 0x00


	//----- nvinfo : EIATTR_KPARAM_INFO
	.align		4
.L_153:
        /*0048*/ 	.byte	0x04, 0x17
        /*004a*/ 	.short	(.L_155 - .L_154)
.L_154:
        /*004c*/ 	.word	0x00000000
        /*0050*/ 	.short	0x0006
        /*0052*/ 	.short	0x0030
        /*0054*/ 	.byte	0x00, 0xf5, 0x21, 0x00


	//----- nvinfo : EIATTR_KPARAM_INFO
	.align		4
.L_155:
        /*0058*/ 	.byte	0x04, 0x17
        /*005a*/ 	.short	(.L_157 - .L_156)
.L_156:
        /*005c*/ 	.word	0x00000000
        /*0060*/ 	.short	0x0005
        /*0062*/ 	.short	0x0028
        /*0064*/ 	.byte	0x00, 0xf5, 0x21, 0x00


	//----- nvinfo : EIATTR_KPARAM_INFO
	.align		4
.L_157:
        /*0068*/ 	.byte	0x04, 0x17
        /*006a*/ 	.short	(.L_159 - .L_158)
.L_158:
        /*006c*/ 	.word	0x00000000
        /*0070*/ 	.short	0x0004
        /*0072*/ 	.short	0x0020
        /*0074*/ 	.byte	0x00, 0xf0, 0x21, 0x00


	//----- nvinfo : EIATTR_KPARAM_INFO
	.align		4
.L_159:
        /*0078*/ 	.byte	0x04, 0x17
        /*007a*/ 	.short	(.L_161 - .L_160)
.L_160:
        /*007c*/ 	.word	0x00000000
        /*0080*/ 	.short	0x0003
        /*0082*/ 	.short	0x0018
        /*0084*/ 	.byte	0x00, 0xf0, 0x21, 0x00


	//----- nvinfo : EIATTR_KPARAM_INFO
	.align		4
.L_161:
        /*0088*/ 	.byte	0x04, 0x17
        /*008a*/ 	.short	(.L_163 - .L_162)
.L_162:
        /*008c*/ 	.word	0x00000000
        /*0090*/ 	.short	0x0002
        /*0092*/ 	.short	0x0010
        /*0094*/ 	.byte	0x00, 0xf0, 0x11, 0x00


	//----- nvinfo : EIATTR_KPARAM_INFO
	.align		4
.L_163:
        /*0098*/ 	.byte	0x04, 0x17
        /*009a*/ 	.short	(.L_165 - .L_164)
.L_164:
        /*009c*/ 	.word	0x00000000
        /*00a0*/ 	.short	0x0001
        /*00a2*/ 	.short	0x0008
        /*00a4*/ 	.byte	0x00, 0xf5, 0x21, 0x00


	//----- nvinfo : EIATTR_KPARAM_INFO
	.align		4
.L_165:
        /*00a8*/ 	.byte	0x04, 0x17
        /*00aa*/ 	.short	(.L_167 - .L_166)
.L_166:
        /*00ac*/ 	.word	0x00000000
        /*00b0*/ 	.short	0x0000
        /*00b2*/ 	.short	0x0000
        /*00b4*/ 	.byte	0x00, 0xf5, 0x21, 0x00


	//----- nvinfo : EIATTR_SPARSE_MMA_MASK
	.align		4
.L_167:
        /*00b8*/ 	.byte	0x03, 0x50
        /*00ba*/ 	.short	0x0000


	//----- nvinfo : EIATTR_MAXREG_COUNT
	.align		4
        /*00bc*/ 	.byte	0x03, 0x1b
        /*00be*/ 	.short	0x00ff


	//----- nvinfo : EIATTR_MERCURY_ISA_VERSION
	.align		4
        /*00c0*/ 	.byte	0x03, 0x5f
        /*00c2*/ 	.short	0x0101


	//----- nvinfo : EIATTR_VRC_CTA_INIT_COUNT
	.align		4
        /*00c4*/ 	.byte	0x02, 0x4a
	.zero		1
	.zero		1


	//----- nvinfo : EIATTR_EXIT_INSTR_OFFSETS
	.align		4
        /*00c8*/ 	.byte	0x04, 0x1c
        /*00ca*/ 	.short	(.L_169 - .L_168)


	//   ....[0]....
.L_168:
        /*00cc*/ 	.word	0x00000130


	//   ....[1]....
        /*00d0*/ 	.word	0x000009b0


	//   ....[2]....
        /*00d4*/ 	.word	0x000009e0


	//   ....[3]....
        /*00d8*/ 	.word	0x00001270


	//----- nvinfo : EIATTR_CRS_STACK_SIZE
	.align		4
.L_169:
        /*00dc*/ 	.byte	0x04, 0x1e
        /*00de*/ 	.short	(.L_171 - .L_170)
.L_170:
        /*00e0*/ 	.word	0x00000000


	//----- nvinfo : EIATTR_CBANK_PARAM_SIZE
	.align		4
.L_171:
        /*00e4*/ 	.byte	0x03, 0x19
        /*00e6*/ 	.short	0x0054


	//----- nvinfo : EIATTR_PARAM_CBANK
	.align		4
        /*00e8*/ 	.byte	0x04, 0x0a
        /*00ea*/ 	.short	(.L_173 - .L_172)
	.align		4
.L_172:
        /*00ec*/ 	.word	index@(.nv.constant0._Z16memcpy2D2_kernelIcEvPT_PKS0_illS1_S3_illi)
        /*00f0*/ 	.short	0x0380
        /*00f2*/ 	.short	0x0054


	//----- nvinfo : EIATTR_SW_WAR
	.align		4
.L_173:
        /*00f4*/ 	.byte	0x04, 0x36
        /*00f6*/ 	.short	(.L_175 - .L_174)
.L_174:
        /*00f8*/ 	.word	0x00000008
.L_175:


//--------------------- .nv.info._Z15memcpy2D_kernelIxEvPT_PKS0_iill --------------------------
	.section	.nv.info._Z15memcpy2D_kernelIxEvPT_PKS0_iill,"",@"SHT_CUDA_INFO"
	.sectionflags	@""
	.align	4


	//----- nvinfo : EIATTR_CUDA_API_VERSION
	.align		4
        /*0000*/ 	.byte	0x04, 0x37
        /*0002*/ 	.short	(.L_177 - .L_176)
.L_176:
        /*0004*/ 	.word	0x00000082


	//----- nvinfo : EIATTR_KPARAM_INFO
	.align		4
.L_177:
        /*0008*/ 	.byte	0x04, 0x17
        /*000a*/ 	.short	(.L_179 - .L_178)
.L_178:
        /*000c*/ 	.word	0x00000000
        /*0010*/ 	.short	0x0005
        /*0012*/ 	.short	0x0020
        /*0014*/ 	.byte	0x00, 0xf0, 0x21, 0x00


	//----- nvinfo : EIATTR_KPARAM_INFO
	.align		4
.L_179:
        /*0018*/ 	.byte	0x04, 0x17
        /*001a*/ 	.short	(.L_181 - .L_180)
.L_180:
        /*001c*/ 	.word	0x00000000
        /*0020*/ 	.short	0x0004
        /*0022*/ 	.short	0x0018
        /*0024*/ 	.byte	0x00, 0xf0, 0x21, 0x00


	//----- nvinfo : EIATTR_KPARAM_INFO
	.align		4
.L_181:
        /*0028*/ 	.byte	0x04, 0x17
        /*002a*/ 	.short	(.L_183 - .L_182)
.L_182:
        /*002c*/ 	.word	0x00000000
        /*0030*/ 	.short	0x0003
        /*0032*/ 	.short	0x0014
        /*0034*/ 	.byte	0x00, 0xf0, 0x11, 0x00


	//----- nvinfo : EIATTR_KPARAM_INFO
	.align		4
.L_183:
        /*0038*/ 	.byte	0x04, 0x17
        /*003a*/ 	.short	(.L_185 - .L_184)
.L_184:
        /*003c*/ 	.word	0x00000000
        /*0040*/ 	.short	0x0002
        /*0042*/ 	.short	0x0010
        /*0044*/ 	.byte	0x00, 0xf0, 0x11, 0x00


	//----- nvinfo : EIATTR_KPARAM_INFO
	.align		4
.L_185:
        /*0048*/ 	.byte	0x04, 0x17
        /*004a*/ 	.short	(.L_187 - .L_186)
.L_186:
        /*004c*/ 	.word	0x00000000
        /*0050*/ 	.short	0x0001
        /*0052*/ 	.short	0x0008
        /*0054*/ 	.byte	0x00, 0xf5, 0x21, 0x00


	//----- nvinfo : EIATTR_KPARAM_INFO
	.align		4
.L_187:
        /*0058*/ 	.byte	0x04, 0x17
        /*005a*/ 	.short	(.L_189 - .L_188)
.L_188:
        /*005c*/ 	.word	0x00000000
        /*0060*/ 	.short	0x0000
        /*0062*/ 	.short	0x0000
        /*0064*/ 	.byte	0x00, 0xf5, 0x21, 0x00


	//----- nvinfo : EIATTR_SPARSE_MMA_MASK
	.align		4
.L_189:
        /*0068*/ 	.byte	0x03, 0x50
        /*006a*/ 	.short	0x0000


	//----- nvinfo : EIATTR_MAXREG_COUNT
	.align		4
        /*006c*/ 	.byte	0x03, 0x1b
        /*006e*/ 	.short	0x00ff


	//----- nvinfo : EIATTR_MERCURY_ISA_VERSION
	.align		4
        /*0070*/ 	.byte	0x03, 0x5f
        /*0072*/ 	.short	0x0101


	//----- nvinfo : EIATTR_VRC_CTA_INIT_COUNT
	.align		4
        /*0074*/ 	.byte	0x02, 0x4a
	.zero		1
	.zero		1


	//----- nvinfo : EIATTR_EXIT_INSTR_OFFSETS
	.align		4
        /*0078*/ 	.byte	0x04, 0x1c
        /*007a*/ 	.short	(.L_191 - .L_190)


	//   ....[0]....
.L_190:
        /*007c*/ 	.word	0x000000d0


	//   ....[1]....
        /*0080*/ 	.word	0x00000a80


	//----- nvinfo : EIATTR_CRS_STACK_SIZE
	.align		4
.L_191:
        /*0084*/ 	.byte	0x04, 0x1e
        /*0086*/ 	.short	(.L_193 - .L_192)
.L_192:
        /*0088*/ 	.word	0x00000000


	//----- nvinfo : EIATTR_CBANK_PARAM_SIZE
	.align		4
.L_193:
        /*008c*/ 	.byte	0x03, 0x19
        /*008e*/ 	.short	0x0028


	//----- nvinfo : EIATTR_PARAM_CBANK
	.align		4
        /*0090*/ 	.byte	0x04, 0x0a
        /*0092*/ 	.short	(.L_195 - .L_194)
	.align		4
.L_194:
        /*0094*/ 	.word	index@(.nv.constant0._Z15memcpy2D_kernelIxEvPT_PKS0_iill)
        /*0098*/ 	.short	0x0380
        /*009a*/ 	.short	0x0028


	//----- nvinfo : EIATTR_SW_WAR
	.align		4
.L_195:
        /*009c*/ 	.byte	0x04, 0x36
        /*009e*/ 	.short	(.L_197 - .L_196)
.L_196:
        /*00a0*/ 	.word	0x00000008
.L_197:


//--------------------- .nv.info._Z15memcpy2D_kernelIiEvPT_PKS0_iill --------------------------
	.section	.nv.info._Z15memcpy2D_kernelIiEvPT_PKS0_iill,"",@"SHT_CUDA_INFO"
	.sectionflags	@""
	.align	4


	//----- nvinfo : EIATTR_CUDA_API_VERSION
	.align		4
        /*0000*/ 	.byte	0x04, 0x37
        /*0002*/ 	.short	(.L_199 - .L_198)
.L_198:
        /*0004*/ 	.word	0x00000082


	//----- nvinfo : EIATTR_KPARAM_INFO
	.align		4
.L_199:
        /*0008*/ 	.byte	0x04, 0x17
        /*000a*/ 	.short	(.L_201 - .L_200)
.L_200:
        /*000c*/ 	.word	0x00000000
        /*0010*/ 	.short	0x0005
        /*0012*/ 	.short	0x0020
        /*0014*/ 	.byte	0x00, 0xf0, 0x21, 0x00


	//----- nvinfo : EIATTR_KPARAM_INFO
	.align		4
.L_201:
        /*0018*/ 	.byte	0x04, 0x17
        /*001a*/ 	.short	(.L_203 - .L_202)
.L_202:
        /*001c*/ 	.word	0x00000000
        /*0020*/ 	.short	0x0004
        /*0022*/ 	.short	0x0018
        /*0024*/ 	.byte	0x00, 0xf0, 0x21, 0x00


	//----- nvinfo : EIATTR_KPARAM_INFO
	.align		4
.L_203:
        /*0028*/ 	.byte	0x04, 0x17
        /*002a*/ 	.short	(.L_205 - .L_204)
.L_204:
        /*002c*/ 	.word	0x00000000
        /*0030*/ 	.short	0x0003
        /*0032*/ 	.short	0x0014
        /*0034*/ 	.byte	0x00, 0xf0, 0x11, 0x00


	//----- nvinfo : EIATTR_KPARAM_INFO
	.align		4
.L_205:
        /*0038*/ 	.byte	0x04, 0x17
        /*003a*/ 	.short	(.L_207 - .L_206)
.L_206:
        /*003c*/ 	.word	0x00000000
        /*0040*/ 	.short	0x0002
        /*0042*/ 	.short	0x0010
        /*0044*/ 	.byte	0x00, 0xf0, 0x11, 0x00


	//----- nvinfo : EIATTR_KPARAM_INFO
	.align		4
.L_207:
        /*0048*/ 	.byte	0x04, 0x17
        /*004a*/ 	.short	(.L_209 - .L_208)
.L_208:
        /*004c*/ 	.word	0x00000000
        /*0050*/ 	.short	0x0001
        /*0052*/ 	.short	0x0008
        /*0054*/ 	.byte	0x00, 0xf5, 0x21, 0x00


	//----- nvinfo : EIATTR_KPARAM_INFO
	.align		4
.L_209:
        /*0058*/ 	.byte	0x04, 0x17
        /*005a*/ 	.short	(.L_211 - .L_210)
.L_210:
        /*005c*/ 	.word	0x00000000
        /*0060*/ 	.short	0x0000
        /*0062*/ 	.short	0x0000
        /*0064*/ 	.byte	0x00, 0xf5, 0x21, 0x00


	//----- nvinfo : EIATTR_SPARSE_MMA_MASK
	.align		4
.L_211:
        /*0068*/ 	.byte	0x03, 0x50
        /*006a*/ 	.short	0x0000


	//----- nvinfo : EIATTR_MAXREG_COUNT
	.align		4
        /*006c*/ 	.byte	0x03, 0x1b
        /*006e*/ 	.short	0x00ff


	//----- nvinfo : EIATTR_MERCURY_ISA_VERSION
	.align		4
        /*0070*/ 	.byte	0x03, 0x5f
        /*0072*/ 	.short	0x0101


	//----- nvinfo : EIATTR_VRC_CTA_INIT_COUNT
	.align		4
        /*0074*/ 	.byte	0x02, 0x4a
	.zero		1
	.zero		1


	//----- nvinfo : EIATTR_EXIT_INSTR_OFFSETS
	.align		4
        /*0078*/ 	.byte	0x04, 0x1c
        /*007a*/ 	.short	(.L_213 - .L_212)


	//   ....[0]....
.L_212:
        /*007c*/ 	.word	0x000000d0


	//   ....[1]....
        /*0080*/ 	.word	0x00000a80


	//----- nvinfo : EIATTR_CRS_STACK_SIZE
	.align		4
.L_213:
        /*0084*/ 	.byte	0x04, 0x1e
        /*0086*/ 	.short	(.L_215 - .L_214)
.L_214:
        /*0088*/ 	.word	0x00000000


	//----- nvinfo : EIATTR_CBANK_PARAM_SIZE
	.align		4
.L_215:
        /*008c*/ 	.byte	0x03, 0x19
        /*008e*/ 	.short	0x0028


	//----- nvinfo : EIATTR_PARAM_CBANK
	.align		4
        /*0090*/ 	.byte	0x04, 0x0a
        /*0092*/ 	.short	(.L_217 - .L_216)
	.align		4
.L_216:
        /*0094*/ 	.word	index@(.nv.constant0._Z15memcpy2D_kernelIiEvPT_PKS0_iill)
        /*0098*/ 	.short	0x0380
        /*009a*/ 	.short	0x0028


	//----- nvinfo : EIATTR_SW_WAR
	.align		4
.L_217:
        /*009c*/ 	.byte	0x04, 0x36
        /*009e*/ 	.short	(.L_219 - .L_218)
.L_218:
        /*00a0*/ 	.word	0x00000008
.L_219:


//--------------------- .nv.info._Z15memcpy2D_kernelIsEvPT_PKS0_iill --------------------------
	.section	.nv.info._Z15memcpy2D_kernelIsEvPT_PKS0_iill,"",@"SHT_CUDA_INFO"
	.sectionflags	@""
	.align	4


	//----- nvinfo : EIATTR_CUDA_API_VERSION
	.align		4
        /*0000*/ 	.byte	0x04, 0x37
        /*0002*/ 	.short	(.L_221 - .L_220)
.L_220:
        /*0004*/ 	.word	0x00000082


	//----- nvinfo : EIATTR_KPARAM_INFO
	.align		4
.L_221:
        /*0008*/ 	.byte	0x04, 0x17
        /*000a*/ 	.short	(.L_223 - .L_222)
.L_222:
        /*000c*/ 	.word	0x00000000
        /*0010*/ 	.short	0x0005
        /*0012*/ 	.short	0x0020
        /*0014*/ 	.byte	0x00, 0xf0, 0x21, 0x00


	//----- nvinfo : EIATTR_KPARAM_INFO
	.align		4
.L_223:
        /*0018*/ 	.byte	0x04, 0x17
        /*001a*/ 	.short	(.L_225 - .L_224)
.L_224:
        /*001c*/ 	.word	0x00000000
        /*0020*/ 	.short	0x0004
        /*0022*/ 	.short	0x0018
        /*0024*/ 	.byte	0x00, 0xf0, 0x21, 0x00


	//----- nvinfo : EIATTR_KPARAM_INFO
	.align		4
.L_225:
        /*0028*/ 	.byte	0x04, 0x17
        /*002a*/ 	.short	(.L_227 - .L_226)
.L_226:
        /*002c*/ 	.word	0x00000000
        /*0030*/ 	.short	0x0003
        /*0032*/ 	.short	0x0014
        /*0034*/ 	.byte	0x00, 0xf0, 0x11, 0x00


	//----- nvinfo : EIATTR_KPARAM_INFO
	.align		4
.L_227:
        /*0038*/ 	.byte	0x04, 0x17
        /*003a*/ 	.short	(.L_229 - .L_228)
.L_228:
        /*003c*/ 	.word	0x00000000
        /*0040*/ 	.short	0x0002
        /*0042*/ 	.short	0x0010
        /*0044*/ 	.byte	0x00, 0xf0, 0x11, 0x00


	//----- nvinfo : EIATTR_KPARAM_INFO
	.align		4
.L_229:
        /*0048*/ 	.byte	0x04, 0x17
        /*004a*/ 	.short	(.L_231 - .L_230)
.L_230:
        /*004c*/ 	.word	0x00000000
        /*0050*/ 	.short	0x0001
        /*0052*/ 	.short	0x0008
        /*0054*/ 	.byte	0x00, 0xf5, 0x21, 0x00


	//----- nvinfo : EIATTR_KPARAM_INFO
	.align		4
.L_231:
        /*0058*/ 	.byte	0x04, 0x17
        /*005a*/ 	.short	(.L_233 - .L_232)
.L_232:
        /*005c*/ 	.word	0x00000000
        /*0060*/ 	.short	0x0000
        /*0062*/ 	.short	0x0000
        /*0064*/ 	.byte	0x00, 0xf5, 0x21, 0x00


	//----- nvinfo : EIATTR_SPARSE_MMA_MASK
	.align		4
.L_233:
        /*0068*/ 	.byte	0x03, 0x50
        /*006a*/ 	.short	0x0000


	//----- nvinfo : EIATTR_MAXREG_COUNT
	.align		4
        /*006c*/ 	.byte	0x03, 0x1b
        /*006e*/ 	.short	0x00ff


	//----- nvinfo : EIATTR_MERCURY_ISA_VERSION
	.align		4
        /*0070*/ 	.byte	0x03, 0x5f
        /*0072*/ 	.short	0x0101


	//----- nvinfo : EIATTR_VRC_CTA_INIT_COUNT
	.align		4
        /*0074*/ 	.byte	0x02, 0x4a
	.zero		1
	.zero		1


	//----- nvinfo : EIATTR_EXIT_INSTR_OFFSETS
	.align		4
        /*0078*/ 	.byte	0x04, 0x1c
        /*007a*/ 	.short	(.L_235 - .L_234)


	//   ....[0]....
.L_234:
        /*007c*/ 	.word	0x000000d0


	//   ....[1]....
        /*0080*/ 	.word	0x00000a80


	//----- nvinfo : EIATTR_CRS_STACK_SIZE
	.align		4
.L_235:
        /*0084*/ 	.byte	0x04, 0x1e
        /*0086*/ 	.short	(.L_237 - .L_236)
.L_236:
        /*0088*/ 	.word	0x00000000


	//----- nvinfo : EIATTR_CBANK_PARAM_SIZE
	.align		4
.L_237:
        /*008c*/ 	.byte	0x03, 0x19
        /*008e*/ 	.short	0x0028


	//----- nvinfo : EIATTR_PARAM_CBANK
	.align		4
        /*0090*/ 	.byte	0x04, 0x0a
        /*0092*/ 	.short	(.L_239 - .L_238)
	.align		4
.L_238:
        /*0094*/ 	.word	index@(.nv.constant0._Z15memcpy2D_kernelIsEvPT_PKS0_iill)
        /*0098*/ 	.short	0x0380
        /*009a*/ 	.short	0x0028


	//----- nvinfo : EIATTR_SW_WAR
	.align		4
.L_239:
        /*009c*/ 	.byte	0x04, 0x36
        /*009e*/ 	.short	(.L_241 - .L_240)
.L_240:
        /*00a0*/ 	.word	0x00000008
.L_241:


//--------------------- .nv.info._Z15memcpy2D_kernelIcEvPT_PKS0_iill --------------------------
	.section	.nv.info._Z15memcpy2D_kernelIcEvPT_PKS0_iill,"",@"SHT_CUDA_INFO"
	.sectionflags	@""
	.align	4


	//----- nvinfo : EIATTR_CUDA_API_VERSION
	.align		4
        /*0000*/ 	.byte	0x04, 0x37
        /*0002*/ 	.short	(.L_243 - .L_242)
.L_242:
        /*0004*/ 	.word	0x00000082


	//----- nvinfo : EIATTR_KPARAM_INFO
	.align		4
.L_243:
        /*0008*/ 	.byte	0x04, 0x17
        /*000a*/ 	.short	(.L_245 - .L_244)
.L_244:
        /*000c*/ 	.word	0x00000000
        /*0010*/ 	.short	0x0005
        /*0012*/ 	.short	0x0020
        /*0014*/ 	.byte	0x00, 0xf0, 0x21, 0x00


	//----- nvinfo : EIATTR_KPARAM_INFO
	.align		4
.L_245:
        /*0018*/ 	.byte	0x04, 0x17
        /*001a*/ 	.short	(.L_247 - .L_246)
.L_246:
        /*001c*/ 	.word	0x00000000
        /*0020*/ 	.short	0x0004
        /*0022*/ 	.short	0x0018
        /*0024*/ 	.byte	0x00, 0xf0, 0x21, 0x00


	//----- nvinfo : EIATTR_KPARAM_INFO
	.align		4
.L_247:
        /*0028*/ 	.byte	0x04, 0x17
        /*002a*/ 	.short	(.L_249 - .L_248)
.L_248:
        /*002c*/ 	.word	0x00000000
        /*0030*/ 	.short	0x0003
        /*0032*/ 	.short	0x0014
        /*0034*/ 	.byte	0x00, 0xf0, 0x11, 0x00


	//----- nvinfo : EIATTR_KPARAM_INFO
	.align		4
.L_249:
        /*0038*/ 	.byte	0x04, 0x17
        /*003a*/ 	.short	(.L_251 - .L_250)
.L_250:
        /*003c*/ 	.word	0x00000000
        /*0040*/ 	.short	0x0002
        /*0042*/ 	.short	0x0010
        /*0044*/ 	.byte	0x00, 0xf0, 0x11, 0x00


	//----- nvinfo : EIATTR_KPARAM_INFO
	.align		4
.L_251:
        /*0048*/ 	.byte	0x04, 0x17
        /*004a*/ 	.short	(.L_253 - .L_252)
.L_252:
        /*004c*/ 	.word	0x00000000
        /*0050*/ 	.short	0x0001
        /*0052*/ 	.short	0x0008
        /*0054*/ 	.byte	0x00, 0xf5, 0x21, 0x00


	//----- nvinfo : EIATTR_KPARAM_INFO
	.align		4
.L_253:
        /*0058*/ 	.byte	0x04, 0x17
        /*005a*/ 	.short	(.L_255 - .L_254)
.L_254:
        /*005c*/ 	.word	0x00000000
        /*0060*/ 	.short	0x0000
        /*0062*/ 	.short	0x0000
        /*0064*/ 	.byte	0x00, 0xf5, 0x21, 0x00


	//----- nvinfo : EIATTR_SPARSE_MMA_MASK
	.align		4
.L_255:
        /*0068*/ 	.byte	0x03, 0x50
        /*006a*/ 	.short	0x0000


	//----- nvinfo : EIATTR_MAXREG_COUNT
	.align		4
        /*006c*/ 	.byte	0x03, 0x1b
        /*006e*/ 	.short	0x00ff


	//----- nvinfo : EIATTR_MERCURY_ISA_VERSION
	.align		4
        /*0070*/ 	.byte	0x03, 0x5f
        /*0072*/ 	.short	0x0101


	//----- nvinfo : EIATTR_VRC_CTA_INIT_COUNT
	.align		4
        /*0074*/ 	.byte	0x02, 0x4a
	.zero		1
	.zero		1


	//----- nvinfo : EIATTR_EXIT_INSTR_OFFSETS
	.align		4
        /*0078*/ 	.byte	0x04, 0x1c
        /*007a*/ 	.short	(.L_257 - .L_256)


	//   ....[0]....
.L_256:
        /*007c*/ 	.word	0x000000d0


	//   ....[1]....
        /*0080*/ 	.word	0x000009a0


	//----- nvinfo : EIATTR_CRS_STACK_SIZE
	.align		4
.L_257:
        /*0084*/ 	.byte	0x04, 0x1e
        /*0086*/ 	.short	(.L_259 - .L_258)
.L_258:
        /*0088*/ 	.word	0x00000000


	//----- nvinfo : EIATTR_CBANK_PARAM_SIZE
	.align		4
.L_259:
        /*008c*/ 	.byte	0x03, 0x19
        /*008e*/ 	.short	0x0028


	//----- nvinfo : EIATTR_PARAM_CBANK
	.align		4
        /*0090*/ 	.byte	0x04, 0x0a
        /*0092*/ 	.short	(.L_261 - .L_260)
	.align		4
.L_260:
        /*0094*/ 	.word	index@(.nv.constant0._Z15memcpy2D_kernelIcEvPT_PKS0_iill)
        /*0098*/ 	.short	0x0380
        /*009a*/ 	.short	0x0028


	//----- nvinfo : EIATTR_SW_WAR
	.align		4
.L_261:
        /*009c*/ 	.byte	0x04, 0x36
        /*009e*/ 	.short	(.L_263 - .L_262)
.L_262:
        /*00a0*/ 	.word	0x00000008
.L_263:


//--------------------- .nv.callgraph             --------------------------
	.section	.nv.callgraph,"",@"SHT_CUDA_CALLGRAPH"
	.align	4
	.sectionentsize	8
	.align		4
        /*0000*/ 	.word	0x00000000
	.align		4
        /*0004*/ 	.word	0xffffffff
	.align		4
        /*0008*/ 	.word	0x00000000
	.align		4
        /*000c*/ 	.word	0xfffffffe
	.align		4
        /*0010*/ 	.word	0x00000000
	.align		4
        /*0014*/ 	.word	0xfffffffd
	.align		4
        /*0018*/ 	.word	0x00000000
	.align		4
        /*001c*/ 	.word	0xfffffffc


//--------------------- .text._Z16memcpy2D2_kernelIdEvPT_PKS0_illS1_S3_illi --------------------------
	.section	.text._Z16memcpy2D2_kernelIdEvPT_PKS0_illS1_S3_illi,"ax",@progbits
	.align	128
.text._Z16memcpy2D2_kernelIdEvPT_PKS0_illS1_S3_illi:
        .type           _Z16memcpy2D2_kernelIdEvPT_PKS0_illS1_S3_illi,@function
        .size           _Z16memcpy2D2_kernelIdEvPT_PKS0_illS1_S3_illi,(.L_x_84 - _Z16memcpy2D2_kernelIdEvPT_PKS0_illS1_S3_illi)
        .other          _Z16memcpy2D2_kernelIdEvPT_PKS0_illS1_S3_illi,@"STO_CUDA_ENTRY STV_DEFAULT"
_Z16memcpy2D2_kernelIdEvPT_PKS0_illS1_S3_illi:
[----:B------:R-:W-:Y:S08]  /*0000*/  LDC R1, c[0x0][0x37c] ;  /* 0x0000df00ff017b82 */ /* 0x000ff00000000800 */
[----:B------:R-:W0:Y:S01]  /*0010*/  S2UR UR10, SR_CTAID.Z ;  /* 0x00000000000a79c3 */ /* 0x000e220000002700 */
[----:B------:R-:W1:Y:S01]  /*0020*/  S2R R3, SR_TID.Y ;  /* 0x0000000000037919 */ /* 0x000e620000002200 */
[----:B------:R-:W2:Y:S01]  /*0030*/  LDCU.64 UR4, c[0x0][0x358] ;  /* 0x00006b00ff0477ac */ /* 0x000ea20008000a00 */
[----:B------:R-:W3:Y:S05]  /*0040*/  S2R R29, SR_TID.X ;  /* 0x00000000001d7919 */ /* 0x000eea0000002100 */
[----:B------:R-:W1:Y:S01]  /*0050*/  LDC R0, c[0x0][0x364] ;  /* 0x0000d900ff007b82 */ /* 0x000e620000000800 */
[----:B------:R-:W4:Y:S07]  /*0060*/  LDCU UR7, c[0x0][0x374] ;  /* 0x00006e80ff0777ac */ /* 0x000f2e0008000800 */
[----:B------:R-:W1:Y:S08]  /*0070*/  S2UR UR6, SR_CTAID.Y ;  /* 0x00000000000679c3 */ /* 0x000e700000002600 */
[----:B------:R-:W3:Y:S01]  /*0080*/  S2UR UR8, SR_CTAID.X ;  /* 0x00000000000879c3 */ /* 0x000ee20000002500 */
[----:B0-----:R-:W-:-:S07]  /*0090*/  UISETP.NE.AND UP0, UPT, UR10, URZ, UPT ;  /* 0x000000ff0a00728c */ /* 0x001fce000bf05270 */
[----:B------:R-:W3:Y:S01]  /*00a0*/  LDC R4, c[0x0][0x360] ;  /* 0x0000d800ff047b82 */ /* 0x000ee20000000800 */
[----:B------:R-:W0:Y:S01]  /*00b0*/  LDCU UR9, c[0x0][0x370] ;  /* 0x00006e00ff0977ac */ /* 0x000e220008000800 */
[C---:B-1----:R-:W-:Y:S02]  /*00c0*/  IMAD R2, R0.reuse, UR6, R3 ;  /* 0x0000000600027c24 */ /* 0x042fe4000f8e0203 */
[----:B----4-:R-:W-:Y:S02]  /*00d0*/  IMAD R0, R0, UR7, RZ ;  /* 0x0000000700007c24 */ /* 0x010fe4000f8e02ff */
[C---:B---3--:R-:W-:Y:S02]  /*00e0*/  IMAD R28, R4.reuse, UR8, R29 ;  /* 0x00000008041c7c24 */ /* 0x048fe4000f8e021d */
[----:B0-----:R-:W-:Y:S01]  /*00f0*/  IMAD R3, R4, UR9, RZ ;  /* 0x0000000904037c24 */ /* 0x001fe2000f8e02ff */
[----:B--2---:R-:W-:Y:S06]  /*0100*/  BRA.U !UP0, `(.L_x_0) ;  /* 0x0000000908647547 */ /* 0x004fec000b800000 */
[----:B------:R-:W0:Y:S02]  /*0110*/  LDCU UR6, c[0x0][0x3d0] ;  /* 0x00007a00ff0677ac */ /* 0x000e240008000800 */
[----:B0-----:R-:W-:-:S13]  /*0120*/  ISETP.GE.AND P0, PT, R2, UR6, PT ;  /* 0x0000000602007c0c */ /* 0x001fda000bf06270 */
[----:B------:R-:W-:Y:S05]  /*0130*/  @P0 EXIT ;  /* 0x000000000000094d */ /* 0x000fea0003800000 */
[----:B------:R-:W0:Y:S01]  /*0140*/  I2F.U32.RP R8, R3 ;  /* 0x0000000300087306 */ /* 0x000e220000209000 */
[----:B------:R-:W1:Y:S01]  /*0150*/  LDCU UR6, c[0x0][0x3b8] ;  /* 0x00007700ff0677ac */ /* 0x000e620008000800 */
[--C-:B------:R-:W-:Y:S01]  /*0160*/  IMAD.IADD R26, R28, 0x1, R3.reuse ;  /* 0x000000011c1a7824 */ /* 0x100fe200078e0203 */
[----:B------:R-:W-:Y:S01]  /*0170*/  ISETP.NE.U32.AND P2, PT, R3, RZ, PT ;  /* 0x000000ff0300720c */ /* 0x000fe20003f45070 */
[----:B------:R-:W-:Y:S01]  /*0180*/  IMAD.MOV R9, RZ, RZ, -R3 ;  /* 0x000000ffff097224 */ /* 0x000fe200078e0a03 */
[----:B------:R-:W2:Y:S01]  /*0190*/  LDCU.64 UR12, c[0x0][0x3a8] ;  /* 0x00007500ff0c77ac */ /* 0x000ea20008000a00 */
[----:B------:R-:W-:Y:S01]  /*01a0*/  IMAD.MOV.U32 R4, RZ, RZ, RZ ;  /* 0x000000ffff047224 */ /* 0x000fe200078e00ff */
[----:B------:R-:W3:Y:S01]  /*01b0*/  LDCU.128 UR8, c[0x0][0x3c0] ;  /* 0x00007800ff0877ac */ /* 0x000ee20008000c00 */
[----:B0-----:R-:W0:Y:S01]  /*01c0*/  MUFU.RCP R8, R8 ;  /* 0x0000000800087308 */ /* 0x001e220000001000 */
[C---:B-1----:R-:W-:Y:S02]  /*01d0*/  ISETP.GE.AND P0, PT, R26.reuse, UR6, PT ;  /* 0x000000061a007c0c */ /* 0x042fe4000bf06270 */
[----:B------:R-:W-:Y:S01]  /*01e0*/  VIMNMX R7, PT, PT, R26, UR6, !PT ;  /* 0x000000061a077c48 */ /* 0x000fe2000ffe0100 */
[----:B------:R-:W1:Y:S01]  /*01f0*/  LDCU.64 UR6, c[0x0][0x3b0] ;  /* 0x00007600ff0677ac */ /* 0x000e620008000a00 */
[----:B------:R-:W-:Y:S01]  /*0200*/  SEL R6, RZ, 0x1, P0 ;  /* 0x00000001ff067807 */ /* 0x000fe20000000000 */
[----:B0-----:R-:W-:-:S06]  /*0210*/  VIADD R5, R8, 0xffffffe ;  /* 0x0ffffffe08057836 */ /* 0x001fcc0000000000 */
[----:B------:R-:W0:Y:S02]  /*0220*/  F2I.FTZ.U32.TRUNC.NTZ R5, R5 ;  /* 0x0000000500057305 */ /* 0x000e24000021f000 */
[----:B0-----:R-:W-:-:S04]  /*0230*/  IMAD R9, R9, R5, RZ ;  /* 0x0000000509097224 */ /* 0x001fc800078e02ff */
[----:B------:R-:W-:Y:S01]  /*0240*/  IMAD.HI.U32 R9, R5, R9, R4 ;  /* 0x0000000905097227 */ /* 0x000fe200078e0004 */
[----:B------:R-:W-:-:S05]  /*0250*/  IADD3 R4, PT, PT, R7, -R26, -R6 ;  /* 0x8000001a07047210 */ /* 0x000fca0007ffe806 */
[----:B------:R-:W-:-:S04]  /*0260*/  IMAD.HI.U32 R9, R9, R4, RZ ;  /* 0x0000000409097227 */ /* 0x000fc800078e00ff */
[----:B------:R-:W-:-:S04]  /*0270*/  IMAD.MOV R5, RZ, RZ, -R9 ;  /* 0x000000ffff057224 */ /* 0x000fc800078e0a09 */
[----:B------:R-:W-:-:S05]  /*0280*/  IMAD R4, R3, R5, R4 ;  /* 0x0000000503047224 */ /* 0x000fca00078e0204 */
[----:B------:R-:W-:-:S13]  /*0290*/  ISETP.GE.U32.AND P0, PT, R4, R3, PT ;  /* 0x000000030400720c */ /* 0x000fda0003f06070 */
[----:B------:R-:W-:Y:S01]  /*02a0*/  @P0 IMAD.IADD R4, R4, 0x1, -R3 ;  /* 0x0000000104040824 */ /* 0x000fe200078e0a03 */
[----:B------:R-:W-:-:S04]  /*02b0*/  @P0 IADD3 R9, PT, PT, R9, 0x1, RZ ;  /* 0x0000000109090810 */ /* 0x000fc80007ffe0ff */
[----:B------:R-:W-:-:S13]  /*02c0*/  ISETP.GE.U32.AND P1, PT, R4, R3, PT ;  /* 0x000000030400720c */ /* 0x000fda0003f26070 */
[----:B------:R-:W-:Y:S01]  /*02d0*/  @P1 VIADD R9, R9, 0x1 ;  /* 0x0000000109091836 */ /* 0x000fe20000000000 */
[----:B------:R-:W-:-:S05]  /*02e0*/  @!P2 LOP3.LUT R9, RZ, R3, RZ, 0x33, !PT ;  /* 0x00000003ff09a212 */ /* 0x000fca00078e33ff */
[----:B------:R-:W-:Y:S02]  /*02f0*/  IMAD.IADD R4, R6, 0x1, R9 ;  /* 0x0000000106047824 */ /* 0x000fe400078e0209 */
[----:B-123--:R-:W-:-:S07]  /*0300*/  IMAD.IADD R6, R3, 0x1, R26 ;  /* 0x0000000103067824 */ /* 0x00efce00078e021a */
.L_x_6:
[----:B0-----:R-:W0:Y:S01]  /*0310*/  LDC R5, c[0x0][0x3b8] ;  /* 0x0000ee00ff057b82 */ /* 0x001e220000000800 */
[----:B------:R-:W-:Y:S01]  /*0320*/  BSSY.RECONVERGENT B0, `(.L_x_1) ;  /* 0x0000072000007945 */ /* 0x000fe20003800200 */
[----:B0-----:R-:W-:-:S13]  /*0330*/  ISETP.GE.AND P0, PT, R28, R5, PT ;  /* 0x000000051c00720c */ /* 0x001fda0003f06270 */
[----:B-1----:R-:W-:Y:S05]  /*0340*/  @P0 BRA `(.L_x_2) ;  /* 0x0000000400bc0947 */ /* 0x002fea0003800000 */
[C---:B------:R-:W-:Y:S01]  /*0350*/  LOP3.LUT R23, R4.reuse, 0x3, RZ, 0xc0, !PT ;  /* 0x0000000304177812 */ /* 0x040fe200078ec0ff */
[----:B------:R-:W-:Y:S01]  /*0360*/  BSSY.RECONVERGENT B1, `(.L_x_3) ;  /* 0x0000035000017945 */ /* 0x000fe20003800200 */
[----:B------:R-:W-:Y:S01]  /*0370*/  ISETP.GE.U32.AND P0, PT, R4, 0x3, PT ;  /* 0x000000030400780c */ /* 0x000fe20003f06070 */
[----:B------:R-:W-:Y:S01]  /*0380*/  IMAD.MOV.U32 R24, RZ, RZ, R28 ;  /* 0x000000ffff187224 */ /* 0x000fe200078e001c */
[----:B------:R-:W-:Y:S02]  /*0390*/  ISETP.NE.AND P1, PT, R23, 0x3, PT ;  /* 0x000000031700780c */ /* 0x000fe40003f25270 */
[----:B------:R-:W-:-:S11]  /*03a0*/  SHF.R.S32.HI R22, RZ, 0x1f, R2 ;  /* 0x0000001fff167819 */ /* 0x000fd60000011402 */
[----:B------:R-:W-:Y:S05]  /*03b0*/  @!P1 BRA `(.L_x_4) ;  /* 0x0000000000bc9947 */ /* 0x000fea0003800000 */
[----:B------:R-:W0:Y:S01]  /*03c0*/  LDC.64 R8, c[0x0][0x3c8] ;  /* 0x0000f200ff087b82 */ /* 0x000e220000000a00 */
[----:B------:R-:W-:-:S07]  /*03d0*/  SHF.R.S32.HI R29, RZ, 0x1f, R28 ;  /* 0x0000001fff1d7819 */ /* 0x000fce000001141c */
[----:B------:R-:W1:Y:S08]  /*03e0*/  LDC.64 R10, c[0x0][0x3b0] ;  /* 0x0000ec00ff0a7b82 */ /* 0x000e700000000a00 */
[----:B------:R-:W2:Y:S01]  /*03f0*/  LDC.64 R14, c[0x0][0x3a8] ;  /* 0x0000ea00ff0e7b82 */ /* 0x000ea20000000a00 */
[----:B0-----:R-:W-:-:S04]  /*0400*/  IMAD R12, R22, R8, RZ ;  /* 0x00000008160c7224 */ /* 0x001fc800078e02ff */
[C---:B------:R-:W-:Y:S02]  /*0410*/  IMAD R9, R2.reuse, R9, R12 ;  /* 0x0000000902097224 */ /* 0x040fe400078e020c */
[----:B------:R-:W-:-:S04]  /*0420*/  IMAD.WIDE.U32 R12, R2, R8, R28 ;  /* 0x00000008020c7225 */ /* 0x000fc800078e001c */
[----:B------:R-:W-:Y:S01]  /*0430*/  IMAD.IADD R13, R13, 0x1, R9 ;  /* 0x000000010d0d7824 */ /* 0x000fe200078e0209 */
[----:B-1----:R-:W-:-:S04]  /*0440*/  LEA R20, P1, R12, R10, 0x3 ;  /* 0x0000000a0c147211 */ /* 0x002fc800078218ff */
[----:B------:R-:W-:Y:S02]  /*0450*/  LEA.HI.X R21, R12, R11, R13, 0x3, P1 ;  /* 0x0000000b0c157211 */ /* 0x000fe400008f1c0d */
[----:B------:R-:W0:Y:S04]  /*0460*/  LDC.64 R12, c[0x0][0x3c0] ;  /* 0x0000f000ff0c7b82 */ /* 0x000e280000000a00 */
[----:B------:R-:W3:Y:S01]  /*0470*/  LDG.E.64.CONSTANT R20, desc[UR4][R20.64] ;  /* 0x0000000414147981 */ /* 0x000ee2000c1e9b00 */
[----:B------:R-:W-:Y:S02]  /*0480*/  IMAD.MOV.U32 R24, RZ, RZ, R26 ;  /* 0x000000ffff187224 */ /* 0x000fe400078e001a */
[-C--:B0-----:R-:W-:Y:S02]  /*0490*/  IMAD R16, R22, R12.reuse, RZ ;  /* 0x0000000c16107224 */ /* 0x081fe400078e02ff */
[----:B------:R-:W-:-:S04]  /*04a0*/  IMAD.WIDE.U32 R18, R2, R12, R28 ;  /* 0x0000000c02127225 */ /* 0x000fc800078e001c */
[----:B------:R-:W-:Y:S01]  /*04b0*/  IMAD R13, R2, R13, R16 ;  /* 0x0000000d020d7224 */ /* 0x000fe200078e0210 */
[----:B--2---:R-:W-:-:S04]  /*04c0*/  LEA R16, P1, R18, R14, 0x3 ;  /* 0x0000000e12107211 */ /* 0x004fc800078218ff */
[----:B------:R-:W-:-:S04]  /*04d0*/  IADD3 R17, PT, PT, R19, R13, RZ ;  /* 0x0000000d13117210 */ /* 0x000fc80007ffe0ff */
[----:B------:R-:W-:Y:S02]  /*04e0*/  LEA.HI.X R17, R18, R15, R17, 0x3, P1 ;  /* 0x0000000f12117211 */ /* 0x000fe400008f1c11 */
[----:B------:R-:W-:-:S03]  /*04f0*/  ISETP.NE.AND P1, PT, R23, RZ, PT ;  /* 0x000000ff1700720c */ /* 0x000fc60003f25270 */
[----:B---3--:R0:W-:Y:S10]  /*0500*/  STG.E.64 desc[UR4][R16.64], R20 ;  /* 0x0000001410007986 */ /* 0x0081f4000c101b04 */
[----:B------:R-:W-:Y:S05]  /*0510*/  @!P1 BRA `(.L_x_4) ;  /* 0x0000000000649947 */ /* 0x000fea0003800000 */
[----:B------:R-:W-:Y:S02]  /*0520*/  ISETP.NE.AND P1, PT, R23, 0x1, PT ;  /* 0x000000011700780c */ /* 0x000fe40003f25270 */
[----:B------:R-:W-:-:S03]  /*0530*/  SHF.R.S32.HI R27, RZ, 0x1f, R26 ;  /* 0x0000001fff1b7819 */ /* 0x000fc6000001141a */
[----:B0-----:R-:W-:-:S03]  /*0540*/  IMAD.WIDE.U32 R16, R2, R8, R26 ;  /* 0x0000000802107225 */ /* 0x001fc600078e001a */
[----:B------:R-:W-:-:S05]  /*0550*/  LEA R20, P2, R16, R10, 0x3 ;  /* 0x0000000a10147211 */ /* 0x000fca00078418ff */
[----:B------:R-:W-:-:S03]  /*0560*/  @P1 SHF.R.S32.HI R7, RZ, 0x1f, R6 ;  /* 0x0000001fff071819 */ /* 0x000fc60000011406 */
[----:B------:R-:W-:-:S04]  /*0570*/  @P1 IMAD.WIDE.U32 R18, R2, R8, R6 ;  /* 0x0000000802121225 */ /* 0x000fc800078e0006 */
[C---:B------:R-:W-:Y:S02]  /*0580*/  IMAD.IADD R8, R9.reuse, 0x1, R17 ;  /* 0x0000000109087824 */ /* 0x040fe400078e0211 */
[----:B------:R-:W-:-:S03]  /*0590*/  @P1 IMAD.IADD R9, R9, 0x1, R19 ;  /* 0x0000000109091824 */ /* 0x000fc600078e0213 */
[----:B------:R-:W-:Y:S02]  /*05a0*/  LEA.HI.X R21, R16, R11, R8, 0x3, P2 ;  /* 0x0000000b10157211 */ /* 0x000fe400010f1c08 */
[----:B------:R-:W-:-:S04]  /*05b0*/  @P1 LEA R10, P2, R18, R10, 0x3 ;  /* 0x0000000a120a1211 */ /* 0x000fc800078418ff */
[----:B------:R-:W-:Y:S01]  /*05c0*/  @P1 LEA.HI.X R11, R18, R11, R9, 0x3, P2 ;  /* 0x0000000b120b1211 */ /* 0x000fe200010f1c09 */
[----:B------:R-:W2:Y:S05]  /*05d0*/  LDG.E.64.CONSTANT R20, desc[UR4][R20.64] ;  /* 0x0000000414147981 */ /* 0x000eaa000c1e9b00 */
[----:B------:R-:W3:Y:S01]  /*05e0*/  @P1 LDG.E.64.CONSTANT R10, desc[UR4][R10.64] ;  /* 0x000000040a0a1981 */ /* 0x000ee2000c1e9b00 */
[----:B------:R-:W-:Y:S01]  /*05f0*/  IMAD.WIDE.U32 R8, R2, R12, R26 ;  /* 0x0000000c02087225 */ /* 0x000fe200078e001a */
[----:B------:R-:W-:-:S03]  /*0600*/  MOV R24, R6 ;  /* 0x0000000600187202 */ /* 0x000fc60000000f00 */
[----:B------:R-:W-:Y:S01]  /*0610*/  @P1 IMAD.WIDE.U32 R16, R2, R12, R6 ;  /* 0x0000000c02101225 */ /* 0x000fe200078e0006 */
[----:B------:R-:W-:-:S03]  /*0620*/  LEA R12, P2, R8, R14, 0x3 ;  /* 0x0000000e080c7211 */ /* 0x000fc600078418ff */
[C---:B------:R-:W-:Y:S01]  /*0630*/  IMAD.IADD R18, R13.reuse, 0x1, R9 ;  /* 0x000000010d127824 */ /* 0x040fe200078e0209 */
[----:B------:R-:W-:Y:S01]  /*0640*/  @P1 LEA R14, P3, R16, R14, 0x3 ;  /* 0x0000000e100e1211 */ /* 0x000fe200078618ff */
[----:B------:R-:W-:Y:S02]  /*0650*/  @P1 IMAD.IADD R9, R13, 0x1, R17 ;  /* 0x000000010d091824 */ /* 0x000fe400078e0211 */
[----:B------:R-:W-:Y:S01]  /*0660*/  @P1 IMAD.IADD R24, R3, 0x1, R6 ;  /* 0x0000000103181824 */ /* 0x000fe200078e0206 */
[-C--:B------:R-:W-:Y:S02]  /*0670*/  LEA.HI.X R13, R8, R15.reuse, R18, 0x3, P2 ;  /* 0x0000000f080d7211 */ /* 0x080fe400010f1c12 */
[----:B------:R-:W-:-:S03]  /*0680*/  @P1 LEA.HI.X R15, R16, R15, R9, 0x3, P3 ;  /* 0x0000000f100f1211 */ /* 0x000fc600018f1c09 */
[----:B--2---:R1:W-:Y:S04]  /*0690*/  STG.E.64 desc[UR4][R12.64], R20 ;  /* 0x000000140c007986 */ /* 0x0043e8000c101b04 */
[----:B---3--:R1:W-:Y:S02]  /*06a0*/  @P1 STG.E.64 desc[UR4][R14.64], R10 ;  /* 0x0000000a0e001986 */ /* 0x0083e4000c101b04 */
.L_x_4:
[----:B------:R-:W-:Y:S05]  /*06b0*/  BSYNC.RECONVERGENT B1 ;  /* 0x0000000000017941 */ /* 0x000fea0003800200 */
.L_x_3:
[----:B------:R-:W-:Y:S05]  /*06c0*/  @!P0 BRA `(.L_x_2) ;  /* 0x0000000000dc8947 */ /* 0x000fea0003800000 */
.L_x_5:
[--C-:B-1----:R-:W-:Y:S01]  /*06d0*/  SHF.R.S32.HI R15, RZ, 0x1f, R24.reuse ;  /* 0x0000001fff0f7819 */ /* 0x102fe20000011418 */
[----:B------:R-:W-:Y:S02]  /*06e0*/  IMAD R23, R22, UR10, RZ ;  /* 0x0000000a16177c24 */ /* 0x000fe4000f8e02ff */
[----:B------:R-:W-:Y:S02]  /*06f0*/  IMAD.MOV.U32 R14, RZ, RZ, R24 ;  /* 0x000000ffff0e7224 */ /* 0x000fe400078e0018 */
[C---:B------:R-:W-:Y:S02]  /*0700*/  IMAD R23, R2.reuse, UR11, R23 ;  /* 0x0000000b02177c24 */ /* 0x040fe4000f8e0217 */
[----:B------:R-:W-:-:S04]  /*0710*/  IMAD.WIDE.U32 R8, R2, UR10, R14 ;  /* 0x0000000a02087c25 */ /* 0x000fc8000f8e000e */
[----:B------:R-:W-:Y:S01]  /*0720*/  IMAD.IADD R9, R23, 0x1, R9 ;  /* 0x0000000117097824 */ /* 0x000fe200078e0209 */
[----:B------:R-:W-:-:S04]  /*0730*/  LEA R18, P0, R8, UR6, 0x3 ;  /* 0x0000000608127c11 */ /* 0x000fc8000f8018ff */
[----:B------:R-:W-:-:S06]  /*0740*/  LEA.HI.X R19, R8, UR7, R9, 0x3, P0 ;  /* 0x0000000708137c11 */ /* 0x000fcc00080f1c09 */
[----:B------:R-:W2:Y:S01]  /*0750*/  LDG.E.64.CONSTANT R18, desc[UR4][R18.64] ;  /* 0x0000000412127981 */ /* 0x000ea2000c1e9b00 */
[----:B------:R-:W-:Y:S02]  /*0760*/  IMAD.IADD R12, R3, 0x1, R24 ;  /* 0x00000001030c7824 */ /* 0x000fe400078e0218 */
[----:B------:R-:W-:Y:S02]  /*0770*/  IMAD R9, R22, UR8, RZ ;  /* 0x0000000816097c24 */ /* 0x000fe4000f8e02ff */
[----:B------:R-:W-:Y:S01]  /*0780*/  IMAD.WIDE.U32 R14, R2, UR8, R14 ;  /* 0x00000008020e7c25 */ /* 0x000fe2000f8e000e */
[----:B------:R-:W-:-:S03]  /*0790*/  SHF.R.S32.HI R13, RZ, 0x1f, R12 ;  /* 0x0000001fff0d7819 */ /* 0x000fc6000001140c */
[----:B------:R-:W-:Y:S01]  /*07a0*/  IMAD R24, R2, UR9, R9 ;  /* 0x0000000902187c24 */ /* 0x000fe2000f8e0209 */
[----:B0-----:R-:W-:Y:S01]  /*07b0*/  LEA R16, P0, R14, UR12, 0x3 ;  /* 0x0000000c0e107c11 */ /* 0x001fe2000f8018ff */
[--C-:B------:R-:W-:Y:S02]  /*07c0*/  IMAD.IADD R20, R3, 0x1, R12.reuse ;  /* 0x0000000103147824 */ /* 0x100fe400078e020c */
[----:B------:R-:W-:Y:S01]  /*07d0*/  IMAD.WIDE.U32 R10, R2, UR10, R12 ;  /* 0x0000000a020a7c25 */ /* 0x000fe2000f8e000c */
[----:B------:R-:W-:Y:S02]  /*07e0*/  IADD3 R9, PT, PT, R24, R15, RZ ;  /* 0x0000000f18097210 */ /* 0x000fe40007ffe0ff */
[----:B------:R-:W-:Y:S01]  /*07f0*/  SHF.R.S32.HI R21, RZ, 0x1f, R20 ;  /* 0x0000001fff157819 */ /* 0x000fe20000011414 */
[----:B------:R-:W-:Y:S01]  /*0800*/  IMAD.IADD R11, R23, 0x1, R11 ;  /* 0x00000001170b7824 */ /* 0x000fe200078e020b */
[----:B------:R-:W-:Y:S01]  /*0810*/  LEA R8, P1, R10, UR6, 0x3 ;  /* 0x000000060a087c11 */ /* 0x000fe2000f8218ff */
[----:B------:R-:W-:Y:S01]  /*0820*/  IMAD.WIDE.U32 R12, R2, UR8, R12 ;  /* 0x00000008020c7c25 */ /* 0x000fe2000f8e000c */
[----:B------:R-:W-:-:S02]  /*0830*/  LEA.HI.X R17, R14, UR13, R9, 0x3, P0 ;  /* 0x0000000d0e117c11 */ /* 0x000fc400080f1c09 */
[----:B------:R-:W-:Y:S01]  /*0840*/  LEA.HI.X R9, R10, UR7, R11, 0x3, P1 ;  /* 0x000000070a097c11 */ /* 0x000fe200088f1c0b */
[----:B------:R-:W-:-:S04]  /*0850*/  IMAD.WIDE.U32 R14, R2, UR10, R20 ;  /* 0x0000000a020e7c25 */ /* 0x000fc8000f8e0014 */
[----:B------:R-:W-:Y:S01]  /*0860*/  IMAD.IADD R10, R3, 0x1, R20 ;  /* 0x00000001030a7824 */ /* 0x000fe200078e0214 */
[----:B------:R-:W3:Y:S01]  /*0870*/  LDG.E.64.CONSTANT R8, desc[UR4][R8.64] ;  /* 0x0000000408087981 */ /* 0x000ee2000c1e9b00 */
[----:B------:R-:W-:Y:S02]  /*0880*/  IMAD.IADD R15, R23, 0x1, R15 ;  /* 0x00000001170f7824 */ /* 0x000fe400078e020f */
[----:B------:R-:W-:Y:S01]  /*0890*/  IMAD.IADD R13, R24, 0x1, R13 ;  /* 0x00000001180d7824 */ /* 0x000fe200078e020d */
[----:B------:R-:W-:Y:S01]  /*08a0*/  SHF.R.S32.HI R11, RZ, 0x1f, R10 ;  /* 0x0000001fff0b7819 */ /* 0x000fe2000001140a */
[----:B------:R-:W-:Y:S01]  /*08b0*/  IMAD.WIDE.U32 R20, R2, UR8, R20 ;  /* 0x0000000802147c25 */ /* 0x000fe2000f8e0014 */
[----:B--2---:R0:W-:Y:S02]  /*08c0*/  STG.E.64 desc[UR4][R16.64], R18 ;  /* 0x0000001210007986 */ /* 0x0041e4000c101b04 */
[----:B0-----:R-:W-:Y:S02]  /*08d0*/  LEA R18, P1, R14, UR6, 0x3 ;  /* 0x000000060e127c11 */ /* 0x001fe4000f8218ff */
[----:B------:R-:W-:-:S02]  /*08e0*/  LEA R16, P0, R12, UR12, 0x3 ;  /* 0x0000000c0c107c11 */ /* 0x000fc4000f8018ff */
[----:B------:R-:W-:Y:S01]  /*08f0*/  LEA.HI.X R19, R14, UR7, R15, 0x3, P1 ;  /* 0x000000070e137c11 */ /* 0x000fe200088f1c0f */
[----:B------:R-:W-:Y:S01]  /*0900*/  IMAD.IADD R15, R24, 0x1, R21 ;  /* 0x00000001180f7824 */ /* 0x000fe200078e0215 */
[----:B------:R-:W-:Y:S01]  /*0910*/  LEA.HI.X R17, R12, UR13, R13, 0x3, P0 ;  /* 0x0000000d0c117c11 */ /* 0x000fe200080f1c0d */
[----:B------:R-:W-:Y:S01]  /*0920*/  IMAD.WIDE.U32 R12, R2, UR10, R10 ;  /* 0x0000000a020c7c25 */ /* 0x000fe2000f8e000a */
[C---:B------:R-:W-:Y:S02]  /*0930*/  LEA R14, P0, R20.reuse, UR12, 0x3 ;  /* 0x0000000c140e7c11 */ /* 0x040fe4000f8018ff */
[----:B------:R-:W2:Y:S02]  /*0940*/  LDG.E.64.CONSTANT R18, desc[UR4][R18.64] ;  /* 0x0000000412127981 */ /* 0x000ea4000c1e9b00 */
[----:B------:R-:W-:Y:S02]  /*0950*/  LEA.HI.X R15, R20, UR13, R15, 0x3, P0 ;  /* 0x0000000d140f7c11 */ /* 0x000fe400080f1c0f */
[----:B------:R-:W-:-:S02]  /*0960*/  IADD3 R23, PT, PT, R23, R13, RZ ;  /* 0x0000000d17177210 */ /* 0x000fc40007ffe0ff */
[----:B------:R-:W-:-:S04]  /*0970*/  LEA R20, P0, R12, UR6, 0x3 ;  /* 0x000000060c147c11 */ /* 0x000fc8000f8018ff */
[----:B------:R-:W-:-:S06]  /*0980*/  LEA.HI.X R21, R12, UR7, R23, 0x3, P0 ;  /* 0x000000070c157c11 */ /* 0x000fcc00080f1c17 */
[----:B------:R-:W4:Y:S01]  /*0990*/  LDG.E.64.CONSTANT R20, desc[UR4][R20.64] ;  /* 0x0000000414147981 */ /* 0x000f22000c1e9b00 */
[----:B------:R-:W-:-:S04]  /*09a0*/  IMAD.WIDE.U32 R12, R2, UR8, R10 ;  /* 0x00000008020c7c25 */ /* 0x000fc8000f8e000a */
[----:B------:R-:W-:Y:S01]  /*09b0*/  IMAD.IADD R11, R24, 0x1, R13 ;  /* 0x00000001180b7824 */ /* 0x000fe200078e020d */
[C---:B------:R-:W-:Y:S01]  /*09c0*/  LEA R24, P0, R12.reuse, UR12, 0x3 ;  /* 0x0000000c0c187c11 */ /* 0x040fe2000f8018ff */
[----:B---3--:R-:W-:Y:S03]  /*09d0*/  STG.E.64 desc[UR4][R16.64], R8 ;  /* 0x0000000810007986 */ /* 0x008fe6000c101b04 */
[----:B------:R-:W-:Y:S01]  /*09e0*/  LEA.HI.X R25, R12, UR13, R11, 0x3, P0 ;  /* 0x0000000d0c197c11 */ /* 0x000fe200080f1c0b */
[----:B--2---:R-:W-:Y:S04]  /*09f0*/  STG.E.64 desc[UR4][R14.64], R18 ;  /* 0x000000120e007986 */ /* 0x004fe8000c101b04 */
[----:B----4-:R0:W-:Y:S02]  /*0a00*/  STG.E.64 desc[UR4][R24.64], R20 ;  /* 0x0000001418007986 */ /* 0x0101e4000c101b04 */
[----:B0-----:R-:W-:-:S05]  /*0a10*/  IMAD.IADD R24, R3, 0x1, R10 ;  /* 0x0000000103187824 */ /* 0x001fca00078e020a */
[----:B------:R-:W-:-:S13]  /*0a20*/  ISETP.GE.AND P0, PT, R24, R5, PT ;  /* 0x000000051800720c */ /* 0x000fda0003f06270 */
[----:B------:R-:W-:Y:S05]  /*0a30*/  @!P0 BRA `(.L_x_5) ;  /* 0xfffffffc00248947 */ /* 0x000fea000383ffff */
.L_x_2:
[----:B------:R-:W-:Y:S05]  /*0a40*/  BSYNC.RECONVERGENT B0 ;  /* 0x0000000000007941 */ /* 0x000fea0003800200 */
.L_x_1:
[----:B------:R-:W2:Y:S01]  /*0a50*/  LDCU UR14, c[0x0][0x3d0] ;  /* 0x00007a00ff0e77ac */ /* 0x000ea20008000800 */
[----:B------:R-:W-:-:S05]  /*0a60*/  IMAD.IADD R2, R0, 0x1, R2 ;  /* 0x0000000100027824 */ /* 0x000fca00078e0202 */
[----:B--2---:R-:W-:-:S13]  /*0a70*/  ISETP.GE.AND P0, PT, R2, UR14, PT ;  /* 0x0000000e02007c0c */ /* 0x004fda000bf06270 */
[----:B------:R-:W-:Y:S05]  /*0a80*/  @!P0 BRA `(.L_x_6) ;  /* 0xfffffff800208947 */ /* 0x000fea000383ffff */
[----:B------:R-:W-:Y:S05]  /*0a90*/  EXIT ;  /* 0x000000000000794d */ /* 0x000fea0003800000 */
.L_x_0:
[----:B------:R-:W0:Y:S02]  /*0aa0*/  LDCU UR6, c[0x0][0x3d0] ;  /* 0x00007a00ff0677ac */ /* 0x000e240008000800 */
[----:B0-----:R-:W-:-:S13]  /*0ab0*/  ISETP.GE.AND P0, PT, R2, UR6, PT ;  /* 0x0000000602007c0c */ /* 0x001fda000bf06270 */
[----:B------:R-:W-:Y:S05]  /*0ac0*/  @P0 EXIT ;  /* 0x000000000000094d */ /* 0x000fea0003800000 */
[----:B------:R-:W0:Y:S01]  /*0ad0*/  I2F.U32.RP R10, R3 ;  /* 0x00000003000a7306 */ /* 0x000e220000209000 */
[----:B------:R-:W1:Y:S01]  /*0ae0*/  LDCU UR6, c[0x0][0x390] ;  /* 0x00007200ff0677ac */ /* 0x000e620008000800 */
[----:B------:R-:W-:Y:S01]  /*0af0*/  IADD3 R8, PT, PT, R28, R3, RZ ;  /* 0x000000031c087210 */ /* 0x000fe20007ffe0ff */
[----:B------:R-:W-:Y:S01]  /*0b00*/  IMAD.MOV R11, RZ, RZ, -R3 ;  /* 0x000000ffff0b7224 */ /* 0x000fe200078e0a03 */
[----:B------:R-:W-:Y:S01]  /*0b10*/  ISETP.NE.U32.AND P2, PT, R3, RZ, PT ;  /* 0x000000ff0300720c */ /* 0x000fe20003f45070 */
[----:B------:R-:W-:Y:S01]  /*0b20*/  IMAD.MOV.U32 R4, RZ, RZ, RZ ;  /* 0x000000ffff047224 */ /* 0x000fe200078e00ff */
[----:B------:R-:W2:Y:S01]  /*0b30*/  LDCU.64 UR8, c[0x0][0x398] ;  /* 0x00007300ff0877ac */ /* 0x000ea20008000a00 */
        /* <DEDUP_REMOVED lines=15> */
[----:B------:R-:W-:Y:S02]  /*0c30*/  @P0 IMAD.IADD R4, R4, 0x1, -R3 ;  /* 0x0000000104040824 */ /* 0x000fe400078e0a03 */
[----:B------:R-:W-:-:S03]  /*0c40*/  @P0 VIADD R5, R5, 0x1 ;  /* 0x0000000105050836 */ /* 0x000fc60000000000 */
[----:B------:R-:W-:-:S13]  /*0c50*/  ISETP.GE.U32.AND P1, PT, R4, R3, PT ;  /* 0x000000030400720c */ /* 0x000fda0003f26070 */
[----:B------:R-:W-:Y:S01]  /*0c60*/  @P1 VIADD R5, R5, 0x1 ;  /* 0x0000000105051836 */ /* 0x000fe20000000000 */
[----:B------:R-:W-:-:S04]  /*0c70*/  @!P2 LOP3.LUT R5, RZ, R3, RZ, 0x33, !PT ;  /* 0x00000003ff05a212 */ /* 0x000fc800078e33ff */
[----:B------:R-:W-:Y:S01]  /*0c80*/  IADD3 R4, PT, PT, R6, R5, RZ ;  /* 0x0000000506047210 */ /* 0x000fe20007ffe0ff */
[----:B-123--:R-:W-:-:S07]  /*0c90*/  IMAD.IADD R6, R3, 0x1, R8 ;  /* 0x0000000103067824 */ /* 0x00efce00078e0208 */
.L_x_12:
        /* <DEDUP_REMOVED lines=12> */
[--C-:B------:R-:W-:Y:S01]  /*0d60*/  SHF.R.S32.HI R21, RZ, 0x1f, R28.reuse ;  /* 0x0000001fff157819 */ /* 0x100fe2000001141c */
[----:B------:R-:W-:-:S06]  /*0d70*/  IMAD.MOV.U32 R20, RZ, RZ, R28 ;  /* 0x000000ffff147224 */ /* 0x000fcc00078e001c */
        /* <DEDUP_REMOVED lines=10> */
[----:B------:R-:W-:Y:S01]  /*0e20*/  MOV R26, R8 ;  /* 0x00000008001a7202 */ /* 0x000fe20000000f00 */
[-C--:B0-----:R-:W-:Y:S02]  /*0e30*/  IMAD R18, R24, R14.reuse, RZ ;  /* 0x0000000e18127224 */ /* 0x081fe400078e02ff */
[----:B------:R-:W-:-:S04]  /*0e40*/  IMAD.WIDE.U32 R20, R2, R14, R20 ;  /* 0x0000000e02147225 */ /* 0x000fc800078e0014 */
[----:B------:R-:W-:Y:S01]  /*0e50*/  IMAD R15, R2, R15, R18 ;  /* 0x0000000f020f7224 */ /* 0x000fe200078e0212 */
[----:B--2---:R-:W-:-:S03]  /*0e60*/  LEA R18, P1, R20, R16, 0x3 ;  /* 0x0000001014127211 */ /* 0x004fc600078218ff */
[----:B------:R-:W-:-:S05]  /*0e70*/  IMAD.IADD R19, R21, 0x1, R15 ;  /* 0x0000000115137824 */ /* 0x000fca00078e020f */
        /* <DEDUP_REMOVED lines=17> */
[----:B------:R-:W-:-:S04]  /*0f90*/  IMAD.WIDE.U32 R10, R2, R14, R8 ;  /* 0x0000000e020a7225 */ /* 0x000fc800078e0008 */
[----:B------:R-:W-:Y:S01]  /*0fa0*/  @P1 IMAD.WIDE.U32 R18, R2, R14, R6 ;  /* 0x0000000e02121225 */ /* 0x000fe200078e0006 */
[----:B------:R-:W-:-:S03]  /*0fb0*/  LEA R14, P2, R10, R16, 0x3 ;  /* 0x000000100a0e7211 */ /* 0x000fc600078418ff */
[C---:B------:R-:W-:Y:S01]  /*0fc0*/  IMAD.IADD R20, R15.reuse, 0x1, R11 ;  /* 0x000000010f147824 */ /* 0x040fe200078e020b */
[----:B------:R-:W-:Y:S01]  /*0fd0*/  @P1 LEA R16, P3, R18, R16, 0x3 ;  /* 0x0000001012101211 */ /* 0x000fe200078618ff */
[----:B------:R-:W-:Y:S02]  /*0fe0*/  @P1 IMAD.IADD R11, R15, 0x1, R19 ;  /* 0x000000010f0b1824 */ /* 0x000fe400078e0213 */
[----:B------:R-:W-:Y:S01]  /*0ff0*/  IMAD.MOV.U32 R26, RZ, RZ, R6 ;  /* 0x000000ffff1a7224 */ /* 0x000fe200078e0006 */
[-C--:B------:R-:W-:Y:S02]  /*1000*/  LEA.HI.X R15, R10, R17.reuse, R20, 0x3, P2 ;  /* 0x000000110a0f7211 */ /* 0x080fe400010f1c14 */
[----:B------:R-:W-:Y:S02]  /*1010*/  @P1 LEA.HI.X R17, R18, R17, R11, 0x3, P3 ;  /* 0x0000001112111211 */ /* 0x000fe400018f1c0b */
[----:B------:R-:W-:Y:S01]  /*1020*/  @P1 IADD3 R26, PT, PT, R3, R6, RZ ;  /* 0x00000006031a1210 */ /* 0x000fe20007ffe0ff */
[----:B--2---:R1:W-:Y:S04]  /*1030*/  STG.E.64 desc[UR4][R14.64], R22 ;  /* 0x000000160e007986 */ /* 0x0043e8000c101b04 */
[----:B---3--:R1:W-:Y:S02]  /*1040*/  @P1 STG.E.64 desc[UR4][R16.64], R12 ;  /* 0x0000000c10001986 */ /* 0x0083e4000c101b04 */
.L_x_10:
[----:B------:R-:W-:Y:S05]  /*1050*/  BSYNC.RECONVERGENT B1 ;  /* 0x0000000000017941 */ /* 0x000fea0003800200 */
.L_x_9:
[----:B------:R-:W-:Y:S05]  /*1060*/  @!P0 BRA `(.L_x_8) ;  /* 0x0000000000dc8947 */ /* 0x000fea0003800000 */
.L_x_11:
        /* <DEDUP_REMOVED lines=16> */
[----:B------:R-:W-:-:S03]  /*1170*/  IMAD.WIDE.U32 R12, R2, UR6, R14 ;  /* 0x00000006020c7c25 */ /* 0x000fc6000f8e000e */
[----:B------:R-:W-:Y:S01]  /*1180*/  SHF.R.S32.HI R23, RZ, 0x1f, R22 ;  /* 0x0000001fff177819 */ /* 0x000fe20000011416 */
[----:B------:R-:W-:Y:S01]  /*1190*/  IMAD.IADD R11, R26, 0x1, R17 ;  /* 0x000000011a0b7824 */ /* 0x000fe200078e0211 */
[----:B------:R-:W-:Y:S01]  /*11a0*/  IADD3 R13, PT, PT, R25, R13, RZ ;  /* 0x0000000d190d7210 */ /* 0x000fe20007ffe0ff */
[----:B------:R-:W-:Y:S01]  /*11b0*/  IMAD.WIDE.U32 R14, R2, UR8, R14 ;  /* 0x00000008020e7c25 */ /* 0x000fe2000f8e000e */
[----:B------:R-:W-:Y:S02]  /*11c0*/  LEA R10, P1, R12, UR14, 0x3 ;  /* 0x0000000e0c0a7c11 */ /* 0x000fe4000f8218ff */
[----:B------:R-:W-:Y:S01]  /*11d0*/  LEA.HI.X R19, R16, UR13, R11, 0x3, P0 ;  /* 0x0000000d10137c11 */ /* 0x000fe200080f1c0b */
[----:B------:R-:W-:Y:S01]  /*11e0*/  IMAD.WIDE.U32 R16, R2, UR6, R22 ;  /* 0x0000000602107c25 */ /* 0x000fe2000f8e0016 */
[----:B------:R-:W-:-:S03]  /*11f0*/  LEA.HI.X R11, R12, UR15, R13, 0x3, P1 ;  /* 0x0000000f0c0b7c11 */ /* 0x000fc600088f1c0d */
[----:B------:R-:W-:Y:S02]  /*1200*/  IMAD.IADD R12, R3, 0x1, R22 ;  /* 0x00000001030c7824 */ /* 0x000fe400078e0216 */
[----:B------:R-:W-:Y:S01]  /*1210*/  IMAD.IADD R17, R25, 0x1, R17 ;  /* 0x0000000119117824 */ /* 0x000fe200078e0211 */
[----:B------:R-:W3:Y:S01]  /*1220*/  LDG.E.64.CONSTANT R10, desc[UR4][R10.64] ;  /* 0x000000040a0a7981 */ /* 0x000ee2000c1e9b00 */
        /* <DEDUP_REMOVED lines=27> */
.L_x_8:
[----:B------:R-:W-:Y:S05]  /*13e0*/  BSYNC.RECONVERGENT B0 ;  /* 0x0000000000007941 */ /* 0x000fea0003800200 */
.L_x_7:
[----:B------:R-:W2:Y:S01]  /*13f0*/  LDCU UR10, c[0x0][0x3d0] ;  /* 0x00007a00ff0a77ac */ /* 0x000ea20008000800 */
[----:B------:R-:W-:-:S05]  /*1400*/  IMAD.IADD R2, R0, 0x1, R2 ;  /* 0x0000000100027824 */ /* 0x000fca00078e0202 */
[----:B--2---:R-:W-:-:S13]  /*1410*/  ISETP.GE.AND P0, PT, R2, UR10, PT ;  /* 0x0000000a02007c0c */ /* 0x004fda000bf06270 */
[----:B------:R-:W-:Y:S05]  /*1420*/  @!P0 BRA `(.L_x_12) ;  /* 0xfffffff8001c8947 */ /* 0x000fea000383ffff */
[----:B------:R-:W-:Y:S05]  /*1430*/  EXIT ;  /* 0x000000000000794d */ /* 0x000fea0003800000 */
.L_x_13:
[----:B------:R-:W-:-:S00]  /*1440*/  BRA `(.L_x_13) ;  /* 0xfffffffc00fc7947 */ /* 0x000fc0000383ffff */
[----:B------:R-:W-:-:S00]  /*1450*/  NOP ;  /* 0x0000000000007918 */ /* 0x000fc00000000000 */
        /* <DEDUP_REMOVED lines=10> */
.L_x_84:


//--------------------- .text._Z16memcpy2D2_kernelIfEvPT_PKS0_illS1_S3_illi --------------------------
	.section	.text._Z16memcpy2D2_kernelIfEvPT_PKS0_illS1_S3_illi,"ax",@progbits
	.align	128
.text._Z16memcpy2D2_kernelIfEvPT_PKS0_illS1_S3_illi:
        .type           _Z16memcpy2D2_kernelIfEvPT_PKS0_illS1_S3_illi,@function
        .size           _Z16memcpy2D2_kernelIfEvPT_PKS0_illS1_S3_illi,(.L_x_85 - _Z16memcpy2D2_kernelIfEvPT_PKS0_illS1_S3_illi)
        .other          _Z16memcpy2D2_kernelIfEvPT_PKS0_illS1_S3_illi,@"STO_CUDA_ENTRY STV_DEFAULT"
_Z16memcpy2D2_kernelIfEvPT_PKS0_illS1_S3_illi:
        /* <DEDUP_REMOVED lines=49> */
.L_x_20:
[----:B0-----:R-:W0:Y:S01]  /*0310*/  LDC R5, c[0x0][0x3b8] ;  /* 0x0000ee00ff057b82 */ /* 0x001e220000000800 */
[----:B------:R-:W-:Y:S01]  /*0320*/  BSSY.RECONVERGENT B0, `(.L_x_15) ;  /* 0x0000072000007945 */ /* 0x000fe20003800200 */
[----:B0-----:R-:W-:-:S13]  /*0330*/  ISETP.GE.AND P0, PT, R30, R5, PT ;  /* 0x000000051e00720c */ /* 0x001fda0003f06270 */
[----:B-1--4-:R-:W-:Y:S05]  /*0340*/  @P0 BRA `(.L_x_16) ;  /* 0x0000000400bc0947 */ /* 0x012fea0003800000 */
        /* <DEDUP_REMOVED lines=9> */
[----:B------:R-:W1:Y:S01]  /*03e0*/  LDC.64 R12, c[0x0][0x3b0] ;  /* 0x0000ec00ff0c7b82 */ /* 0x000e620000000a00 */
[-C--:B0-----:R-:W-:Y:S02]  /*03f0*/  IMAD R20, R24, R14.reuse, RZ ;  /* 0x0000000e18147224 */ /* 0x081fe400078e02ff */
[----:B------:R-:W-:-:S04]  /*0400*/  IMAD.WIDE.U32 R10, R2, R14, R30 ;  /* 0x0000000e020a7225 */ /* 0x000fc800078e001e */
[----:B------:R-:W-:Y:S01]  /*0410*/  IMAD R20, R2, R15, R20 ;  /* 0x0000000f02147224 */ /* 0x000fe200078e0214 */
[----:B-1----:R-:W-:-:S03]  /*0420*/  LEA R8, P1, R10, R12, 0x2 ;  /* 0x0000000c0a087211 */ /* 0x002fc600078210ff */
[----:B------:R-:W-:-:S05]  /*0430*/  IMAD.IADD R9, R11, 0x1, R20 ;  /* 0x000000010b097824 */ /* 0x000fca00078e0214 */
[----:B------:R-:W-:Y:S02]  /*0440*/  LEA.HI.X R9, R10, R13, R9, 0x2, P1 ;  /* 0x0000000d0a097211 */ /* 0x000fe400008f1409 */
[----:B------:R-:W0:Y:S03]  /*0450*/  LDC.64 R10, c[0x0][0x3a8] ;  /* 0x0000ea00ff0a7b82 */ /* 0x000e260000000a00 */
[----:B------:R1:W2:Y:S01]  /*0460*/  LDG.E.CONSTANT R15, desc[UR4][R8.64] ;  /* 0x00000004080f7981 */ /* 0x0002a2000c1e9900 */
[----:B------:R-:W-:-:S04]  /*0470*/  IMAD.MOV.U32 R26, RZ, RZ, R28 ;  /* 0x000000ffff1a7224 */ /* 0x000fc800078e001c */
[----:B-1----:R-:W1:Y:S02]  /*0480*/  LDC.64 R8, c[0x0][0x3c0] ;  /* 0x0000f000ff087b82 */ /* 0x002e640000000a00 */
[-C--:B-1----:R-:W-:Y:S02]  /*0490*/  IMAD R16, R24, R8.reuse, RZ ;  /* 0x0000000818107224 */ /* 0x082fe400078e02ff */
[----:B------:R-:W-:-:S04]  /*04a0*/  IMAD.WIDE.U32 R18, R2, R8, R30 ;  /* 0x0000000802127225 */ /* 0x000fc800078e001e */
[----:B------:R-:W-:Y:S01]  /*04b0*/  IMAD R9, R2, R9, R16 ;  /* 0x0000000902097224 */ /* 0x000fe200078e0210 */
[----:B0-----:R-:W-:-:S04]  /*04c0*/  LEA R16, P1, R18, R10, 0x2 ;  /* 0x0000000a12107211 */ /* 0x001fc800078210ff */
[----:B------:R-:W-:-:S04]  /*04d0*/  IADD3 R17, PT, PT, R19, R9, RZ ;  /* 0x0000000913117210 */ /* 0x000fc80007ffe0ff */
[----:B------:R-:W-:Y:S02]  /*04e0*/  LEA.HI.X R17, R18, R11, R17, 0x2, P1 ;  /* 0x0000000b12117211 */ /* 0x000fe400008f1411 */
[----:B------:R-:W-:-:S03]  /*04f0*/  ISETP.NE.AND P1, PT, R21, RZ, PT ;  /* 0x000000ff1500720c */ /* 0x000fc60003f25270 */
[----:B--2---:R0:W-:Y:S10]  /*0500*/  STG.E desc[UR4][R16.64], R15 ;  /* 0x0000000f10007986 */ /* 0x0041f4000c101904 */
[----:B------:R-:W-:Y:S05]  /*0510*/  @!P1 BRA `(.L_x_18) ;  /* 0x0000000000649947 */ /* 0x000fea0003800000 */
[----:B------:R-:W-:Y:S02]  /*0520*/  ISETP.NE.AND P1, PT, R21, 0x1, PT ;  /* 0x000000011500780c */ /* 0x000fe40003f25270 */
[----:B------:R-:W-:-:S03]  /*0530*/  SHF.R.S32.HI R29, RZ, 0x1f, R28 ;  /* 0x0000001fff1d7819 */ /* 0x000fc6000001141c */
[----:B------:R-:W-:-:S04]  /*0540*/  IMAD.WIDE.U32 R18, R2, R14, R28 ;  /* 0x0000000e02127225 */ /* 0x000fc800078e001c */
[----:B0-----:R-:W-:Y:S01]  /*0550*/  IMAD.IADD R17, R20, 0x1, R19 ;  /* 0x0000000114117824 */ /* 0x001fe200078e0213 */
[----:B------:R-:W-:-:S03]  /*0560*/  LEA R16, P2, R18, R12, 0x2 ;  /* 0x0000000c12107211 */ /* 0x000fc600078410ff */
[--C-:B------:R-:W-:Y:S02]  /*0570*/  @P1 SHF.R.S32.HI R7, RZ, 0x1f, R6.reuse ;  /* 0x0000001fff071819 */ /* 0x100fe40000011406 */
[----:B------:R-:W-:Y:S01]  /*0580*/  LEA.HI.X R17, R18, R13, R17, 0x2, P2 ;  /* 0x0000000d12117211 */ /* 0x000fe200010f1411 */
[----:B------:R-:W-:-:S05]  /*0590*/  @P1 IMAD.WIDE.U32 R14, R2, R14, R6 ;  /* 0x0000000e020e1225 */ /* 0x000fca00078e0006 */
[----:B------:R-:W2:Y:S01]  /*05a0*/  LDG.E.CONSTANT R17, desc[UR4][R16.64] ;  /* 0x0000000410117981 */ /* 0x000ea2000c1e9900 */
[----:B------:R-:W-:Y:S01]  /*05b0*/  @P1 IMAD.IADD R20, R20, 0x1, R15 ;  /* 0x0000000114141824 */ /* 0x000fe200078e020f */
[----:B------:R-:W-:-:S04]  /*05c0*/  @P1 LEA R12, P2, R14, R12, 0x2 ;  /* 0x0000000c0e0c1211 */ /* 0x000fc800078410ff */
[----:B------:R-:W-:-:S06]  /*05d0*/  @P1 LEA.HI.X R13, R14, R13, R20, 0x2, P2 ;  /* 0x0000000d0e0d1211 */ /* 0x000fcc00010f1414 */
[----:B------:R-:W3:Y:S01]  /*05e0*/  @P1 LDG.E.CONSTANT R13, desc[UR4][R12.64] ;  /* 0x000000040c0d1981 */ /* 0x000ee2000c1e9900 */
[----:B------:R-:W-:-:S04]  /*05f0*/  IMAD.WIDE.U32 R14, R2, R8, R28 ;  /* 0x00000008020e7225 */ /* 0x000fc800078e001c */
[----:B------:R-:W-:Y:S01]  /*0600*/  @P1 IMAD.WIDE.U32 R18, R2, R8, R6 ;  /* 0x0000000802121225 */ /* 0x000fe200078e0006 */
[----:B------:R-:W-:-:S03]  /*0610*/  LEA R8, P2, R14, R10, 0x2 ;  /* 0x0000000a0e087211 */ /* 0x000fc600078410ff */
[C---:B------:R-:W-:Y:S01]  /*0620*/  IMAD.IADD R20, R9.reuse, 0x1, R15 ;  /* 0x0000000109147824 */ /* 0x040fe200078e020f */
[----:B------:R-:W-:Y:S01]  /*0630*/  @P1 LEA R10, P3, R18, R10, 0x2 ;  /* 0x0000000a120a1211 */ /* 0x000fe200078610ff */
[----:B------:R-:W-:-:S03]  /*0640*/  @P1 IMAD.IADD R15, R9, 0x1, R19 ;  /* 0x00000001090f1824 */ /* 0x000fc600078e0213 */
[-C--:B------:R-:W-:Y:S02]  /*0650*/  LEA.HI.X R9, R14, R11.reuse, R20, 0x2, P2 ;  /* 0x0000000b0e097211 */ /* 0x080fe400010f1414 */
[----:B------:R-:W-:Y:S02]  /*0660*/  @P1 LEA.HI.X R11, R18, R11, R15, 0x2, P3 ;  /* 0x0000000b120b1211 */ /* 0x000fe400018f140f */
[----:B------:R-:W-:Y:S01]  /*0670*/  MOV R26, R6 ;  /* 0x00000006001a7202 */ /* 0x000fe20000000f00 */
[----:B------:R-:W-:Y:S01]  /*0680*/  @P1 IMAD.IADD R26, R3, 0x1, R6 ;  /* 0x00000001031a1824 */ /* 0x000fe200078e0206 */
[----:B--2---:R1:W-:Y:S04]  /*0690*/  STG.E desc[UR4][R8.64], R17 ;  /* 0x0000001108007986 */ /* 0x0043e8000c101904 */
[----:B---3--:R1:W-:Y:S02]  /*06a0*/  @P1 STG.E desc[UR4][R10.64], R13 ;  /* 0x0000000d0a001986 */ /* 0x0083e4000c101904 */
.L_x_18:
[----:B------:R-:W-:Y:S05]  /*06b0*/  BSYNC.RECONVERGENT B1 ;  /* 0x0000000000017941 */ /* 0x000fea0003800200 */
.L_x_17:
[----:B------:R-:W-:Y:S05]  /*06c0*/  @!P0 BRA `(.L_x_16) ;  /* 0x0000000000dc8947 */ /* 0x000fea0003800000 */
.L_x_19:
[--C-:B----4-:R-:W-:Y:S01]  /*06d0*/  SHF.R.S32.HI R19, RZ, 0x1f, R26.reuse ;  /* 0x0000001fff137819 */ /* 0x110fe2000001141a */
[--C-:B0-----:R-:W-:Y:S02]  /*06e0*/  IMAD.IADD R16, R3, 0x1, R26.reuse ;  /* 0x0000000103107824 */ /* 0x101fe400078e021a */
[C---:B------:R-:W-:Y:S02]  /*06f0*/  IMAD R25, R24.reuse, UR10, RZ ;  /* 0x0000000a18197c24 */ /* 0x040fe4000f8e02ff */
[----:B------:R-:W-:Y:S01]  /*0700*/  IMAD.MOV.U32 R18, RZ, RZ, R26 ;  /* 0x000000ffff127224 */ /* 0x000fe200078e001a */
[----:B-1----:R-:W-:Y:S01]  /*0710*/  SHF.R.S32.HI R17, RZ, 0x1f, R16 ;  /* 0x0000001fff117819 */ /* 0x002fe20000011410 */
[----:B------:R-:W-:Y:S02]  /*0720*/  IMAD R9, R24, UR8, RZ ;  /* 0x0000000818097c24 */ /* 0x000fe4000f8e02ff */
[C---:B------:R-:W-:Y:S02]  /*0730*/  IMAD R25, R2.reuse, UR11, R25 ;  /* 0x0000000b02197c24 */ /* 0x040fe4000f8e0219 */
[----:B------:R-:W-:-:S04]  /*0740*/  IMAD.WIDE.U32 R10, R2, UR10, R18 ;  /* 0x0000000a020a7c25 */ /* 0x000fc8000f8e0012 */
[----:B------:R-:W-:Y:S01]  /*0750*/  IMAD R26, R2, UR9, R9 ;  /* 0x00000009021a7c24 */ /* 0x000fe2000f8e0209 */
[----:B------:R-:W-:Y:S01]  /*0760*/  LEA R8, P0, R10, UR6, 0x2 ;  /* 0x000000060a087c11 */ /* 0x000fe2000f8010ff */
[----:B------:R-:W-:Y:S02]  /*0770*/  IMAD.IADD R9, R25, 0x1, R11 ;  /* 0x0000000119097824 */ /* 0x000fe400078e020b */
[----:B------:R-:W-:Y:S02]  /*0780*/  IMAD.IADD R20, R3, 0x1, R16 ;  /* 0x0000000103147824 */ /* 0x000fe400078e0210 */
[----:B------:R-:W-:Y:S01]  /*0790*/  IMAD.WIDE.U32 R18, R2, UR8, R18 ;  /* 0x0000000802127c25 */ /* 0x000fe2000f8e0012 */
[----:B------:R-:W-:Y:S02]  /*07a0*/  LEA.HI.X R9, R10, UR7, R9, 0x2, P0 ;  /* 0x000000070a097c11 */ /* 0x000fe400080f1409 */
[----:B------:R-:W-:Y:S01]  /*07b0*/  SHF.R.S32.HI R21, RZ, 0x1f, R20 ;  /* 0x0000001fff157819 */ /* 0x000fe20000011414 */
[----:B------:R-:W-:Y:S01]  /*07c0*/  IMAD.WIDE.U32 R14, R2, UR10, R16 ;  /* 0x0000000a020e7c25 */ /* 0x000fe2000f8e0010 */
[----:B------:R-:W-:-:S02]  /*07d0*/  IADD3 R11, PT, PT, R26, R19, RZ ;  /* 0x000000131a0b7210 */ /* 0x000fc40007ffe0ff */
[----:B------:R-:W-:Y:S01]  /*07e0*/  LEA R10, P0, R18, UR12, 0x2 ;  /* 0x0000000c120a7c11 */ /* 0x000fe2000f8010ff */
[C---:B------:R-:W-:Y:S01]  /*07f0*/  IMAD.IADD R13, R25.reuse, 0x1, R15 ;  /* 0x00000001190d7824 */ /* 0x040fe200078e020f */
[----:B------:R-:W-:Y:S01]  /*0800*/  LEA R12, P1, R14, UR6, 0x2 ;  /* 0x000000060e0c7c11 */ /* 0x000fe2000f8210ff */
[----:B------:R-:W-:Y:S01]  /*0810*/  IMAD.WIDE.U32 R16, R2, UR8, R16 ;  /* 0x0000000802107c25 */ /* 0x000fe2000f8e0010 */
[----:B------:R-:W-:Y:S02]  /*0820*/  LEA.HI.X R11, R18, UR13, R11, 0x2, P0 ;  /* 0x0000000d120b7c11 */ /* 0x000fe400080f140b */
[----:B------:R-:W-:Y:S01]  /*0830*/  LEA.HI.X R13, R14, UR7, R13, 0x2, P1 ;  /* 0x000000070e0d7c11 */ /* 0x000fe200088f140d */
[----:B------:R-:W-:Y:S01]  /*0840*/  IMAD.IADD R15, R26, 0x1, R17 ;  /* 0x000000011a0f7824 */ /* 0x000fe200078e0211 */
[----:B------:R-:W-:Y:S01]  /*0850*/  LEA R14, P0, R16, UR12, 0x2 ;  /* 0x0000000c100e7c11 */ /* 0x000fe2000f8010ff */
[----:B------:R-:W-:Y:S02]  /*0860*/  IMAD.WIDE.U32 R22, R2, UR10, R20 ;  /* 0x0000000a02167c25 */ /* 0x000fe4000f8e0014 */
[----:B------:R-:W2:Y:S01]  /*0870*/  LDG.E.CONSTANT R12, desc[UR4][R12.64] ;  /* 0x000000040c0c7981 */ /* 0x000ea2000c1e9900 */
[----:B------:R-:W-:Y:S01]  /*0880*/  LEA.HI.X R15, R16, UR13, R15, 0x2, P0 ;  /* 0x0000000d100f7c11 */ /* 0x000fe200080f140f */
[----:B------:R-:W-:Y:S01]  /*0890*/  IMAD.IADD R19, R25, 0x1, R23 ;  /* 0x0000000119137824 */ /* 0x000fe200078e0217 */
[----:B------:R-:W-:Y:S01]  /*08a0*/  LEA R18, P0, R22, UR6, 0x2 ;  /* 0x0000000616127c11 */ /* 0x000fe2000f8010ff */
[----:B------:R-:W-:-:S03]  /*08b0*/  IMAD.WIDE.U32 R16, R2, UR8, R20 ;  /* 0x0000000802107c25 */ /* 0x000fc6000f8e0014 */
[----:B------:R-:W-:Y:S01]  /*08c0*/  LEA.HI.X R19, R22, UR7, R19, 0x2, P0 ;  /* 0x0000000716137c11 */ /* 0x000fe200080f1413 */
[----:B------:R-:W-:Y:S01]  /*08d0*/  IMAD.IADD R20, R3, 0x1, R20 ;  /* 0x0000000103147824 */ /* 0x000fe200078e0214 */
[----:B------:R-:W-:Y:S01]  /*08e0*/  LEA R22, P0, R16, UR12, 0x2 ;  /* 0x0000000c10167c11 */ /* 0x000fe2000f8010ff */
[----:B------:R-:W-:Y:S02]  /*08f0*/  IMAD.IADD R17, R26, 0x1, R17 ;  /* 0x000000011a117824 */ /* 0x000fe400078e0211 */
[----:B------:R-:W3:Y:S01]  /*0900*/  LDG.E.CONSTANT R13, desc[UR4][R18.64] ;  /* 0x00000004120d7981 */ /* 0x000ee2000c1e9900 */
[--C-:B------:R-:W-:Y:S02]  /*0910*/  SHF.R.S32.HI R21, RZ, 0x1f, R20.reuse ;  /* 0x0000001fff157819 */ /* 0x100fe40000011414 */
[----:B------:R-:W-:Y:S02]  /*0920*/  LEA.HI.X R23, R16, UR13, R17, 0x2, P0 ;  /* 0x0000000d10177c11 */ /* 0x000fe400080f1411 */
[----:B------:R0:W4:Y:S02]  /*0930*/  LDG.E.CONSTANT R16, desc[UR4][R8.64] ;  /* 0x0000000408107981 */ /* 0x000124000c1e9900 */
[----:B0-----:R-:W-:-:S05]  /*0940*/  IMAD.WIDE.U32 R8, R2, UR10, R20 ;  /* 0x0000000a02087c25 */ /* 0x001fca000f8e0014 */
[----:B------:R-:W-:Y:S02]  /*0950*/  IADD3 R25, PT, PT, R25, R9, RZ ;  /* 0x0000000919197210 */ /* 0x000fe40007ffe0ff */
[----:B------:R-:W-:-:S04]  /*0960*/  LEA R18, P0, R8, UR6, 0x2 ;  /* 0x0000000608127c11 */ /* 0x000fc8000f8010ff */
[----:B------:R-:W-:-:S05]  /*0970*/  LEA.HI.X R19, R8, UR7, R25, 0x2, P0 ;  /* 0x0000000708137c11 */ /* 0x000fca00080f1419 */
[----:B------:R0:W5:Y:S01]  /*0980*/  LDG.E.CONSTANT R17, desc[UR4][R18.64] ;  /* 0x0000000412117981 */ /* 0x000162000c1e9900 */
[----:B------:R-:W-:-:S04]  /*0990*/  IMAD.WIDE.U32 R8, R2, UR8, R20 ;  /* 0x0000000802087c25 */ /* 0x000fc8000f8e0014 */
[----:B------:R-:W-:Y:S01]  /*09a0*/  IMAD.IADD R21, R26, 0x1, R9 ;  /* 0x000000011a157824 */ /* 0x000fe200078e0209 */
[----:B0-----:R-:W-:-:S04]  /*09b0*/  LEA R18, P0, R8, UR12, 0x2 ;  /* 0x0000000c08127c11 */ /* 0x001fc8000f8010ff */
[----:B------:R-:W-:Y:S01]  /*09c0*/  LEA.HI.X R19, R8, UR13, R21, 0x2, P0 ;  /* 0x0000000d08137c11 */ /* 0x000fe200080f1415 */
[----:B------:R-:W-:-:S05]  /*09d0*/  IMAD.IADD R26, R3, 0x1, R20 ;  /* 0x00000001031a7824 */ /* 0x000fca00078e0214 */
[----:B------:R-:W-:Y:S01]  /*09e0*/  ISETP.GE.AND P0, PT, R26, R5, PT ;  /* 0x000000051a00720c */ /* 0x000fe20003f06270 */
[----:B----4-:R4:W-:Y:S04]  /*09f0*/  STG.E desc[UR4][R10.64], R16 ;  /* 0x000000100a007986 */ /* 0x0109e8000c101904 */
[----:B--2---:R4:W-:Y:S04]  /*0a00*/  STG.E desc[UR4][R14.64], R12 ;  /* 0x0000000c0e007986 */ /* 0x0049e8000c101904 */
[----:B---3--:R4:W-:Y:S04]  /*0a10*/  STG.E desc[UR4][R22.64], R13 ;  /* 0x0000000d16007986 */ /* 0x0089e8000c101904 */
[----:B-----5:R4:W-:Y:S01]  /*0a20*/  STG.E desc[UR4][R18.64], R17 ;  /* 0x0000001112007986 */ /* 0x0209e2000c101904 */
[----:B------:R-:W-:Y:S05]  /*0a30*/  @!P0 BRA `(.L_x_19) ;  /* 0xfffffffc00248947 */ /* 0x000fea000383ffff */
.L_x_16:
[----:B------:R-:W-:Y:S05]  /*0a40*/  BSYNC.RECONVERGENT B0 ;  /* 0x0000000000007941 */ /* 0x000fea0003800200 */
.L_x_15:
[----:B------:R-:W2:Y:S01]  /*0a50*/  LDCU UR14, c[0x0][0x3d0] ;  /* 0x00007a00ff0e77ac */ /* 0x000ea20008000800 */
[----:B------:R-:W-:-:S05]  /*0a60*/  IMAD.IADD R2, R0, 0x1, R2 ;  /* 0x0000000100027824 */ /* 0x000fca00078e0202 */
[----:B--2---:R-:W-:-:S13]  /*0a70*/  ISETP.GE.AND P0, PT, R2, UR14, PT ;  /* 0x0000000e02007c0c */ /* 0x004fda000bf06270 */
[----:B------:R-:W-:Y:S05]  /*0a80*/  @!P0 BRA `(.L_x_20) ;  /* 0xfffffff800208947 */ /* 0x000fea000383ffff */
[----:B------:R-:W-:Y:S05]  /*0a90*/  EXIT ;  /* 0x000000000000794d */ /* 0x000fea0003800000 */
.L_x_14:
        /* <DEDUP_REMOVED lines=32> */
.L_x_26:
        /* <DEDUP_REMOVED lines=23> */
[----:B------:R-:W-:-:S04]  /*0e10*/  MOV R28, R8 ;  /* 0x00000008001c7202 */ /* 0x000fc80000000f00 */
[----:B-1----:R-:W1:Y:S02]  /*0e20*/  LDC.64 R10, c[0x0][0x398] ;  /* 0x0000e600ff0a7b82 */ /* 0x002e640000000a00 */
[-C--:B-1----:R-:W-:Y:S02]  /*0e30*/  IMAD R18, R26, R10.reuse, RZ ;  /* 0x0000000a1a127224 */ /* 0x082fe400078e02ff */
[----:B------:R-:W-:-:S04]  /*0e40*/  IMAD.WIDE.U32 R20, R2, R10, R20 ;  /* 0x0000000a02147225 */ /* 0x000fc800078e0014 */
[----:B------:R-:W-:Y:S01]  /*0e50*/  IMAD R11, R2, R11, R18 ;  /* 0x0000000b020b7224 */ /* 0x000fe200078e0212 */
[----:B0-----:R-:W-:-:S03]  /*0e60*/  LEA R18, P1, R20, R12, 0x2 ;  /* 0x0000000c14127211 */ /* 0x001fc600078210ff */
[----:B------:R-:W-:-:S05]  /*0e70*/  IMAD.IADD R19, R21, 0x1, R11 ;  /* 0x0000000115137824 */ /* 0x000fca00078e020b */
        /* <DEDUP_REMOVED lines=24> */
[----:B------:R-:W-:Y:S01]  /*1000*/  @P1 LEA.HI.X R13, R20, R13, R17, 0x2, P3 ;  /* 0x0000000d140d1211 */ /* 0x000fe200018f1411 */
[----:B------:R-:W-:Y:S01]  /*1010*/  IMAD.MOV.U32 R28, RZ, RZ, R6 ;  /* 0x000000ffff1c7224 */ /* 0x000fe200078e0006 */
[----:B------:R-:W-:Y:S01]  /*1020*/  @P1 IADD3 R28, PT, PT, R3, R6, RZ ;  /* 0x00000006031c1210 */ /* 0x000fe20007ffe0ff */
[----:B--2---:R1:W-:Y:S04]  /*1030*/  STG.E desc[UR4][R10.64], R19 ;  /* 0x000000130a007986 */ /* 0x0043e8000c101904 */
[----:B---3--:R1:W-:Y:S02]  /*1040*/  @P1 STG.E desc[UR4][R12.64], R15 ;  /* 0x0000000f0c001986 */ /* 0x0083e4000c101904 */
.L_x_24:
[----:B------:R-:W-:Y:S05]  /*1050*/  BSYNC.RECONVERGENT B1 ;  /* 0x0000000000017941 */ /* 0x000fea0003800200 */
.L_x_23:
[----:B------:R-:W-:Y:S05]  /*1060*/  @!P0 BRA `(.L_x_22) ;  /* 0x0000000000dc8947 */ /* 0x000fea0003800000 */
.L_x_25:
        /* <DEDUP_REMOVED lines=16> */
[----:B------:R-:W-:-:S03]  /*1170*/  LEA R12, P0, R20, UR12, 0x2 ;  /* 0x0000000c140c7c11 */ /* 0x000fc6000f8010ff */
[----:B------:R-:W-:Y:S01]  /*1180*/  IMAD.IADD R13, R28, 0x1, R21 ;  /* 0x000000011c0d7824 */ /* 0x000fe200078e0215 */
[----:B------:R-:W-:Y:S01]  /*1190*/  IADD3 R15, PT, PT, R27, R17, RZ ;  /* 0x000000111b0f7210 */ /* 0x000fe20007ffe0ff */
[----:B------:R-:W-:Y:S01]  /*11a0*/  IMAD.WIDE.U32 R18, R2, UR8, R18 ;  /* 0x0000000802127c25 */ /* 0x000fe2000f8e0012 */
[----:B------:R-:W-:Y:S02]  /*11b0*/  LEA R14, P1, R16, UR14, 0x2 ;  /* 0x0000000e100e7c11 */ /* 0x000fe4000f8210ff */
[----:B------:R-:W-:Y:S01]  /*11c0*/  LEA.HI.X R13, R20, UR13, R13, 0x2, P0 ;  /* 0x0000000d140d7c11 */ /* 0x000fe200080f140d */
[----:B------:R-:W-:Y:S01]  /*11d0*/  IMAD.IADD R17, R28, 0x1, R19 ;  /* 0x000000011c117824 */ /* 0x000fe200078e0213 */
[----:B------:R-:W-:Y:S01]  /*11e0*/  LEA.HI.X R15, R16, UR15, R15, 0x2, P1 ;  /* 0x0000000f100f7c11 */ /* 0x000fe200088f140f */
[----:B------:R-:W-:Y:S01]  /*11f0*/  IMAD.WIDE.U32 R24, R2, UR6, R22 ;  /* 0x0000000602187c25 */ /* 0x000fe2000f8e0016 */
[----:B------:R-:W-:-:S03]  /*1200*/  LEA R16, P0, R18, UR12, 0x2 ;  /* 0x0000000c12107c11 */ /* 0x000fc6000f8010ff */
[----:B------:R-:W-:Y:S01]  /*1210*/  IMAD.IADD R21, R27, 0x1, R25 ;  /* 0x000000011b157824 */ /* 0x000fe200078e0219 */
[----:B------:R-:W-:Y:S01]  /*1220*/  LEA.HI.X R17, R18, UR13, R17, 0x2, P0 ;  /* 0x0000000d12117c11 */ /* 0x000fe200080f1411 */
[----:B------:R-:W-:Y:S01]  /*1230*/  IMAD.WIDE.U32 R18, R2, UR8, R22 ;  /* 0x0000000802127c25 */ /* 0x000fe2000f8e0016 */
[C---:B------:R-:W-:Y:S01]  /*1240*/  LEA R20, P0, R24.reuse, UR14, 0x2 ;  /* 0x0000000e18147c11 */ /* 0x040fe2000f8010ff */
[----:B------:R-:W2:Y:S02]  /*1250*/  LDG.E.CONSTANT R14, desc[UR4][R14.64] ;  /* 0x000000040e0e7981 */ /* 0x000ea4000c1e9900 */
[----:B------:R-:W-:Y:S01]  /*1260*/  IMAD.IADD R22, R3, 0x1, R22 ;  /* 0x0000000103167824 */ /* 0x000fe200078e0216 */
[----:B------:R-:W-:Y:S01]  /*1270*/  LEA.HI.X R21, R24, UR15, R21, 0x2, P0 ;  /* 0x0000000f18157c11 */ /* 0x000fe200080f1415 */
[----:B------:R-:W-:Y:S01]  /*1280*/  IMAD.IADD R19, R28, 0x1, R19 ;  /* 0x000000011c137824 */ /* 0x000fe200078e0213 */
[----:B------:R-:W-:Y:S02]  /*1290*/  LEA R24, P0, R18, UR12, 0x2 ;  /* 0x0000000c12187c11 */ /* 0x000fe4000f8010ff */
[----:B------:R-:W-:-:S02]  /*12a0*/  SHF.R.S32.HI R23, RZ, 0x1f, R22 ;  /* 0x0000001fff177819 */ /* 0x000fc40000011416 */
[----:B------:R-:W-:Y:S01]  /*12b0*/  LEA.HI.X R25, R18, UR13, R19, 0x2, P0 ;  /* 0x0000000d12197c11 */ /* 0x000fe200080f1413 */
[----:B------:R-:W3:Y:S04]  /*12c0*/  LDG.E.CONSTANT R15, desc[UR4][R20.64] ;  /* 0x00000004140f7981 */ /* 0x000ee8000c1e9900 */
        /* <DEDUP_REMOVED lines=17> */
.L_x_22:
[----:B------:R-:W-:Y:S05]  /*13e0*/  BSYNC.RECONVERGENT B0 ;  /* 0x0000000000007941 */ /* 0x000fea0003800200 */
.L_x_21:
[----:B------:R-:W2:Y:S01]  /*13f0*/  LDCU UR10, c[0x0][0x3d0] ;  /* 0x00007a00ff0a77ac */ /* 0x000ea20008000800 */
[----:B------:R-:W-:-:S05]  /*1400*/  IMAD.IADD R2, R0, 0x1, R2 ;  /* 0x0000000100027824 */ /* 0x000fca00078e0202 */
[----:B--2---:R-:W-:-:S13]  /*1410*/  ISETP.GE.AND P0, PT, R2, UR10, PT ;  /* 0x0000000a02007c0c */ /* 0x004fda000bf06270 */
[----:B------:R-:W-:Y:S05]  /*1420*/  @!P0 BRA `(.L_x_26) ;  /* 0xfffffff8001c8947 */ /* 0x000fea000383ffff */
[----:B------:R-:W-:Y:S05]  /*1430*/  EXIT ;  /* 0x000000000000794d */ /* 0x000fea0003800000 */
.L_x_27:
        /* <DEDUP_REMOVED lines=12> */
.L_x_85:


//--------------------- .text._Z16memcpy2D2_kernelIsEvPT_PKS0_illS1_S3_illi --------------------------
	.section	.text._Z16memcpy2D2_kernelIsEvPT_PKS0_illS1_S3_illi,"ax",@progbits
	.align	128
.text._Z16memcpy2D2_kernelIsEvPT_PKS0_illS1_S3_illi:
        .type           _Z16memcpy2D2_kernelIsEvPT_PKS0_illS1_S3_illi,@function
        .size           _Z16memcpy2D2_kernelIsEvPT_PKS0_illS1_S3_illi,(.L_x_86 - _Z16memcpy2D2_kernelIsEvPT_PKS0_illS1_S3_illi)
        .other          _Z16memcpy2D2_kernelIsEvPT_PKS0_illS1_S3_illi,@"STO_CUDA_ENTRY STV_DEFAULT"
_Z16memcpy2D2_kernelIsEvPT_PKS0_illS1_S3_illi:
        /* <DEDUP_REMOVED lines=49> */
.L_x_34:
        /* <DEDUP_REMOVED lines=21> */
[----:B------:R1:W2:Y:S01]  /*0460*/  LDG.E.U16.CONSTANT R15, desc[UR4][R8.64] ;  /* 0x00000004080f7981 */ /* 0x0002a2000c1e9500 */
        /* <DEDUP_REMOVED lines=9> */
[----:B--2---:R0:W-:Y:S10]  /*0500*/  STG.E.U16 desc[UR4][R16.64], R15 ;  /* 0x0000000f10007986 */ /* 0x0041f4000c101504 */
        /* <DEDUP_REMOVED lines=9> */
[----:B------:R-:W2:Y:S01]  /*05a0*/  LDG.E.U16.CONSTANT R17, desc[UR4][R16.64] ;  /* 0x0000000410117981 */ /* 0x000ea2000c1e9500 */
[----:B------:R-:W-:Y:S01]  /*05b0*/  @P1 IMAD.IADD R20, R20, 0x1, R15 ;  /* 0x0000000114141824 */ /* 0x000fe200078e020f */
[----:B------:R-:W-:-:S04]  /*05c0*/  @P1 LEA R12, P2, R14, R12, 0x1 ;  /* 0x0000000c0e0c1211 */ /* 0x000fc800078408ff */
[----:B------:R-:W-:-:S06]  /*05d0*/  @P1 LEA.HI.X R13, R14, R13, R20, 0x1, P2 ;  /* 0x0000000d0e0d1211 */ /* 0x000fcc00010f0c14 */
[----:B------:R-:W3:Y:S01]  /*05e0*/  @P1 LDG.E.U16.CONSTANT R13, desc[UR4][R12.64] ;  /* 0x000000040c0d1981 */ /* 0x000ee2000c1e9500 */
        /* <DEDUP_REMOVED lines=10> */
[----:B--2---:R1:W-:Y:S04]  /*0690*/  STG.E.U16 desc[UR4][R8.64], R17 ;  /* 0x0000001108007986 */ /* 0x0043e8000c101504 */
[----:B---3--:R1:W-:Y:S02]  /*06a0*/  @P1 STG.E.U16 desc[UR4][R10.64], R13 ;  /* 0x0000000d0a001986 */ /* 0x0083e4000c101504 */
.L_x_32:
[----:B------:R-:W-:Y:S05]  /*06b0*/  BSYNC.RECONVERGENT B1 ;  /* 0x0000000000017941 */ /* 0x000fea0003800200 */
.L_x_31:
[----:B------:R-:W-:Y:S05]  /*06c0*/  @!P0 BRA `(.L_x_30) ;  /* 0x0000000000dc8947 */ /* 0x000fea0003800000 */
.L_x_33:
        /* <DEDUP_REMOVED lines=26> */
[----:B------:R-:W2:Y:S01]  /*0870*/  LDG.E.U16.CONSTANT R12, desc[UR4][R12.64] ;  /* 0x000000040c0c7981 */ /* 0x000ea2000c1e9500 */
        /* <DEDUP_REMOVED lines=8> */
[----:B------:R-:W3:Y:S01]  /*0900*/  LDG.E.U16.CONSTANT R13, desc[UR4][R18.64] ;  /* 0x00000004120d7981 */ /* 0x000ee2000c1e9500 */
[--C-:B------:R-:W-:Y:S02]  /*0910*/  SHF.R.S32.HI R21, RZ, 0x1f, R20.reuse ;  /* 0x0000001fff157819 */ /* 0x100fe40000011414 */
[----:B------:R-:W-:Y:S02]  /*0920*/  LEA.HI.X R23, R16, UR13, R17, 0x1, P0 ;  /* 0x0000000d10177c11 */ /* 0x000fe400080f0c11 */
[----:B------:R0:W4:Y:S02]  /*0930*/  LDG.E.U16.CONSTANT R16, desc[UR4][R8.64] ;  /* 0x0000000408107981 */ /* 0x000124000c1e9500 */
[----:B0-----:R-:W-:-:S05]  /*0940*/  IMAD.WIDE.U32 R8, R2, UR10, R20 ;  /* 0x0000000a02087c25 */ /* 0x001fca000f8e0014 */
[----:B------:R-:W-:Y:S02]  /*0950*/  IADD3 R25, PT, PT, R25, R9, RZ ;  /* 0x0000000919197210 */ /* 0x000fe40007ffe0ff */
[----:B------:R-:W-:-:S04]  /*0960*/  LEA R18, P0, R8, UR6, 0x1 ;  /* 0x0000000608127c11 */ /* 0x000fc8000f8008ff */
[----:B------:R-:W-:-:S05]  /*0970*/  LEA.HI.X R19, R8, UR7, R25, 0x1, P0 ;  /* 0x0000000708137c11 */ /* 0x000fca00080f0c19 */
[----:B------:R0:W5:Y:S01]  /*0980*/  LDG.E.U16.CONSTANT R17, desc[UR4][R18.64] ;  /* 0x0000000412117981 */ /* 0x000162000c1e9500 */
[----:B------:R-:W-:-:S04]  /*0990*/  IMAD.WIDE.U32 R8, R2, UR8, R20 ;  /* 0x0000000802087c25 */ /* 0x000fc8000f8e0014 */
[----:B------:R-:W-:Y:S01]  /*09a0*/  IMAD.IADD R21, R26, 0x1, R9 ;  /* 0x000000011a157824 */ /* 0x000fe200078e0209 */
[----:B0-----:R-:W-:-:S04]  /*09b0*/  LEA R18, P0, R8, UR12, 0x1 ;  /* 0x0000000c08127c11 */ /* 0x001fc8000f8008ff */
[----:B------:R-:W-:Y:S01]  /*09c0*/  LEA.HI.X R19, R8, UR13, R21, 0x1, P0 ;  /* 0x0000000d08137c11 */ /* 0x000fe200080f0c15 */
[----:B------:R-:W-:-:S05]  /*09d0*/  IMAD.IADD R26, R3, 0x1, R20 ;  /* 0x00000001031a7824 */ /* 0x000fca00078e0214 */
[----:B------:R-:W-:Y:S01]  /*09e0*/  ISETP.GE.AND P0, PT, R26, R5, PT ;  /* 0x000000051a00720c */ /* 0x000fe20003f06270 */
[----:B----4-:R4:W-:Y:S04]  /*09f0*/  STG.E.U16 desc[UR4][R10.64], R16 ;  /* 0x000000100a007986 */ /* 0x0109e8000c101504 */
[----:B--2---:R4:W-:Y:S04]  /*0a00*/  STG.E.U16 desc[UR4][R14.64], R12 ;  /* 0x0000000c0e007986 */ /* 0x0049e8000c101504 */
[----:B---3--:R4:W-:Y:S04]  /*0a10*/  STG.E.U16 desc[UR4][R22.64], R13 ;  /* 0x0000000d16007986 */ /* 0x0089e8000c101504 */
[----:B-----5:R4:W-:Y:S01]  /*0a20*/  STG.E.U16 desc[UR4][R18.64], R17 ;  /* 0x0000001112007986 */ /* 0x0209e2000c101504 */
[----:B------:R-:W-:Y:S05]  /*0a30*/  @!P0 BRA `(.L_x_33) ;  /* 0xfffffffc00248947 */ /* 0x000fea000383ffff */
.L_x_30:
[----:B------:R-:W-:Y:S05]  /*0a40*/  BSYNC.RECONVERGENT B0 ;  /* 0x0000000000007941 */ /* 0x000fea0003800200 */
.L_x_29:
[----:B------:R-:W2:Y:S01]  /*0a50*/  LDCU UR14, c[0x0][0x3d0] ;  /* 0x00007a00ff0e77ac */ /* 0x000ea20008000800 */
[----:B------:R-:W-:-:S05]  /*0a60*/  IMAD.IADD R2, R0, 0x1, R2 ;  /* 0x0000000100027824 */ /* 0x000fca00078e0202 */
[----:B--2---:R-:W-:-:S13]  /*0a70*/  ISETP.GE.AND P0, PT, R2, UR14, PT ;  /* 0x0000000e02007c0c */ /* 0x004fda000bf06270 */
[----:B------:R-:W-:Y:S05]  /*0a80*/  @!P0 BRA `(.L_x_34) ;  /* 0xfffffff800208947 */ /* 0x000fea000383ffff */
[----:B------:R-:W-:Y:S05]  /*0a90*/  EXIT ;  /* 0x000000000000794d */ /* 0x000fea0003800000 */
.L_x_28:
        /* <DEDUP_REMOVED lines=32> */
.L_x_40:
        /* <DEDUP_REMOVED lines=57> */
[----:B--2---:R1:W-:Y:S04]  /*1030*/  STG.E.U16 desc[UR4][R10.64], R19 ;  /* 0x000000130a007986 */ /* 0x0043e8000c101504 */
[----:B---3--:R1:W-:Y:S02]  /*1040*/  @P1 STG.E.U16 desc[UR4][R12.64], R15 ;  /* 0x0000000f0c001986 */ /* 0x0083e4000c101504 */
.L_x_38:
[----:B------:R-:W-:Y:S05]  /*1050*/  BSYNC.RECONVERGENT B1 ;  /* 0x0000000000017941 */ /* 0x000fea0003800200 */
.L_x_37:
[----:B------:R-:W-:Y:S05]  /*1060*/  @!P0 BRA `(.L_x_36) ;  /* 0x0000000000dc8947 */ /* 0x000fea0003800000 */
.L_x_39:
        /* <DEDUP_REMOVED lines=30> */
[----:B------:R-:W2:Y:S02]  /*1250*/  LDG.E.U16.CONSTANT R14, desc[UR4][R14.64] ;  /* 0x000000040e0e7981 */ /* 0x000ea4000c1e9500 */
[----:B------:R-:W-:Y:S01]  /*1260*/  IMAD.IADD R22, R3, 0x1, R22 ;  /* 0x0000000103167824 */ /* 0x000fe200078e0216 */
[----:B------:R-:W-:Y:S01]  /*1270*/  LEA.HI.X R21, R24, UR15, R21, 0x1, P0 ;  /* 0x0000000f18157c11 */ /* 0x000fe200080f0c15 */
[----:B------:R-:W-:Y:S01]  /*1280*/  IMAD.IADD R19, R28, 0x1, R19 ;  /* 0x000000011c137824 */ /* 0x000fe200078e0213 */
[----:B------:R-:W-:Y:S02]  /*1290*/  LEA R24, P0, R18, UR12, 0x1 ;  /* 0x0000000c12187c11 */ /* 0x000fe4000f8008ff */
[----:B------:R-:W-:-:S02]  /*12a0*/  SHF.R.S32.HI R23, RZ, 0x1f, R22 ;  /* 0x0000001fff177819 */ /* 0x000fc40000011416 */
[----:B------:R-:W-:Y:S01]  /*12b0*/  LEA.HI.X R25, R18, UR13, R19, 0x1, P0 ;  /* 0x0000000d12197c11 */ /* 0x000fe200080f0c13 */
[----:B------:R-:W3:Y:S04]  /*12c0*/  LDG.E.U16.CONSTANT R15, desc[UR4][R20.64] ;  /* 0x00000004140f7981 */ /* 0x000ee8000c1e9500 */
        /* <DEDUP_REMOVED lines=17> */
.L_x_36:
[----:B------:R-:W-:Y:S05]  /*13e0*/  BSYNC.RECONVERGENT B0 ;  /* 0x0000000000007941 */ /* 0x000fea0003800200 */
.L_x_35:
[----:B------:R-:W2:Y:S01]  /*13f0*/  LDCU UR10, c[0x0][0x3d0] ;  /* 0x00007a00ff0a77ac */ /* 0x000ea20008000800 */
[----:B------:R-:W-:-:S05]  /*1400*/  IMAD.IADD R2, R0, 0x1, R2 ;  /* 0x0000000100027824 */ /* 0x000fca00078e0202 */
[----:B--2---:R-:W-:-:S13]  /*1410*/  ISETP.GE.AND P0, PT, R2, UR10, PT ;  /* 0x0000000a02007c0c */ /* 0x004fda000bf06270 */
[----:B------:R-:W-:Y:S05]  /*1420*/  @!P0 BRA `(.L_x_40) ;  /* 0xfffffff8001c8947 */ /* 0x000fea000383ffff */
[----:B------:R-:W-:Y:S05]  /*1430*/  EXIT ;  /* 0x000000000000794d */ /* 0x000fea0003800000 */
.L_x_41:
        /* <DEDUP_REMOVED lines=12> */
.L_x_86:


//--------------------- .text._Z16memcpy2D2_kernelIcEvPT_PKS0_illS1_S3_illi --------------------------
	.section	.text._Z16memcpy2D2_kernelIcEvPT_PKS0_illS1_S3_illi,"ax",@progbits
	.align	128
.text._Z16memcpy2D2_kernelIcEvPT_PKS0_illS1_S3_illi:
        .type           _Z16memcpy2D2_kernelIcEvPT_PKS0_illS1_S3_illi,@function
        .size           _Z16memcpy2D2_kernelIcEvPT_PKS0_illS1_S3_illi,(.L_x_87 - _Z16memcpy2D2_kernelIcEvPT_PKS0_illS1_S3_illi)
        .other          _Z16memcpy2D2_kernelIcEvPT_PKS0_illS1_S3_illi,@"STO_CUDA_ENTRY STV_DEFAULT"
_Z16memcpy2D2_kernelIcEvPT_PKS0_illS1_S3_illi:
        /* <DEDUP_REMOVED lines=26> */
[----:B------:R-:W3:Y:S02]  /*01a0*/  LDCU.128 UR8, c[0x0][0x3c0] ;  /* 0x00007800ff0877ac */ /* 0x000ee40008000c00 */
[----:B0-----:R-:W0:Y:S01]  /*01b0*/  MUFU.RCP R12, R12 ;  /* 0x0000000c000c7308 */ /* 0x001e220000001000 */
[C---:B-1----:R-:W-:Y:S02]  /*01c0*/  ISETP.GE.AND P0, PT, R10.reuse, UR6, PT ;  /* 0x000000060a007c0c */ /* 0x042fe4000bf06270 */
[----:B------:R-:W-:Y:S01]  /*01d0*/  VIMNMX R7, PT, PT, R10, UR6, !PT ;  /* 0x000000060a077c48 */ /* 0x000fe2000ffe0100 */
[----:B------:R-:W1:Y:S01]  /*01e0*/  LDCU.64 UR6, c[0x0][0x3b0] ;  /* 0x00007600ff0677ac */ /* 0x000e620008000a00 */
[----:B------:R-:W-:-:S04]  /*01f0*/  SEL R6, RZ, 0x1, P0 ;  /* 0x00000001ff067807 */ /* 0x000fc80000000000 */
[----:B------:R-:W-:Y:S01]  /*0200*/  IADD3 R7, PT, PT, R7, -R10, -R6 ;  /* 0x8000000a07077210 */ /* 0x000fe20007ffe806 */
[----:B0-----:R-:W-:-:S04]  /*0210*/  VIADD R4, R12, 0xffffffe ;  /* 0x0ffffffe0c047836 */ /* 0x001fc80000000000 */
[----:B------:R0:W4:Y:S02]  /*0220*/  F2I.FTZ.U32.TRUNC.NTZ R5, R4 ;  /* 0x0000000400057305 */ /* 0x000124000021f000 */
[----:B0-----:R-:W-:Y:S02]  /*0230*/  IMAD.MOV.U32 R4, RZ, RZ, RZ ;  /* 0x000000ffff047224 */ /* 0x001fe400078e00ff */
[----:B----4-:R-:W-:-:S04]  /*0240*/  IMAD R13, R13, R5, RZ ;  /* 0x000000050d0d7224 */ /* 0x010fc800078e02ff */
[----:B------:R-:W-:-:S06]  /*0250*/  IMAD.HI.U32 R12, R5, R13, R4 ;  /* 0x0000000d050c7227 */ /* 0x000fcc00078e0004 */
[----:B------:R-:W-:-:S04]  /*0260*/  IMAD.HI.U32 R5, R12, R7, RZ ;  /* 0x000000070c057227 */ /* 0x000fc800078e00ff */
[----:B------:R-:W-:Y:S02]  /*0270*/  IMAD.MOV R4, RZ, RZ, -R5 ;  /* 0x000000ffff047224 */ /* 0x000fe400078e0a05 */
[C---:B------:R-:W-:Y:S02]  /*0280*/  IMAD.IADD R12, R2.reuse, 0x1, R10 ;  /* 0x00000001020c7824 */ /* 0x040fe400078e020a */
[----:B------:R-:W-:-:S05]  /*0290*/  IMAD R7, R2, R4, R7 ;  /* 0x0000000402077224 */ /* 0x000fca00078e0207 */
[----:B------:R-:W-:-:S13]  /*02a0*/  ISETP.GE.U32.AND P0, PT, R7, R2, PT ;  /* 0x000000020700720c */ /* 0x000fda0003f06070 */
[----:B------:R-:W-:Y:S02]  /*02b0*/  @P0 IMAD.IADD R7, R7, 0x1, -R2 ;  /* 0x0000000107070824 */ /* 0x000fe400078e0a02 */
[----:B------:R-:W-:-:S03]  /*02c0*/  @P0 VIADD R5, R5, 0x1 ;  /* 0x0000000105050836 */ /* 0x000fc60000000000 */
[----:B------:R-:W-:-:S13]  /*02d0*/  ISETP.GE.U32.AND P1, PT, R7, R2, PT ;  /* 0x000000020700720c */ /* 0x000fda0003f26070 */
[----:B------:R-:W-:Y:S01]  /*02e0*/  @P1 VIADD R5, R5, 0x1 ;  /* 0x0000000105051836 */ /* 0x000fe20000000000 */
[----:B------:R-:W-:-:S05]  /*02f0*/  @!P2 LOP3.LUT R5, RZ, R2, RZ, 0x33, !PT ;  /* 0x00000002ff05a212 */ /* 0x000fca00078e33ff */
[----:B-123--:R-:W-:-:S07]  /*0300*/  IMAD.IADD R4, R6, 0x1, R5 ;  /* 0x0000000106047824 */ /* 0x00efce00078e0205 */
.L_x_48:
[----:B0-----:R-:W0:Y:S01]  /*0310*/  LDC R5, c[0x0][0x3b8] ;  /* 0x0000ee00ff057b82 */ /* 0x001e220000000800 */
[----:B------:R-:W-:Y:S01]  /*0320*/  BSSY.RECONVERGENT B0, `(.L_x_43) ;  /* 0x0000064000007945 */ /* 0x000fe20003800200 */
[----:B0-----:R-:W-:-:S13]  /*0330*/  ISETP.GE.AND P0, PT, R8, R5, PT ;  /* 0x000000050800720c */ /* 0x001fda0003f06270 */
[----:B-12---:R-:W-:Y:S05]  /*0340*/  @P0 BRA `(.L_x_44) ;  /* 0x0000000400840947 */ /* 0x006fea0003800000 */
        /* <DEDUP_REMOVED lines=11> */
[-C--:B0-----:R-:W-:Y:S02]  /*0400*/  IMAD R6, R7, R18.reuse, RZ ;  /* 0x0000001207067224 */ /* 0x081fe400078e02ff */
[----:B------:R-:W-:-:S04]  /*0410*/  IMAD.WIDE.U32 R14, R3, R18, R8 ;  /* 0x00000012030e7225 */ /* 0x000fc800078e0008 */
[----:B------:R-:W-:Y:S01]  /*0420*/  IMAD R6, R3, R19, R6 ;  /* 0x0000001303067224 */ /* 0x000fe200078e0206 */
[----:B-1----:R-:W-:-:S04]  /*0430*/  IADD3 R26, P1, PT, R14, R20, RZ ;  /* 0x000000140e1a7210 */ /* 0x002fc80007f3e0ff */
[----:B------:R-:W-:Y:S02]  /*0440*/  IADD3.X R27, PT, PT, R21, R15, R6, P1, !PT ;  /* 0x0000000f151b7210 */ /* 0x000fe40000ffe406 */
[----:B------:R-:W0:Y:S04]  /*0450*/  LDC.64 R14, c[0x0][0x3c0] ;  /* 0x0000f000ff0e7b82 */ /* 0x000e280000000a00 */
[----:B------:R-:W3:Y:S01]  /*0460*/  LDG.E.U8.CONSTANT R27, desc[UR4][R26.64] ;  /* 0x000000041a1b7981 */ /* 0x000ee2000c1e9100 */
[----:B------:R-:W-:Y:S02]  /*0470*/  IMAD.MOV.U32 R28, RZ, RZ, R10 ;  /* 0x000000ffff1c7224 */ /* 0x000fe400078e000a */
[-C--:B0-----:R-:W-:Y:S02]  /*0480*/  IMAD R24, R7, R14.reuse, RZ ;  /* 0x0000000e07187224 */ /* 0x081fe400078e02ff */
[----:B------:R-:W-:-:S04]  /*0490*/  IMAD.WIDE.U32 R22, R3, R14, R8 ;  /* 0x0000000e03167225 */ /* 0x000fc800078e0008 */
[----:B------:R-:W-:Y:S01]  /*04a0*/  IMAD R24, R3, R15, R24 ;  /* 0x0000000f03187224 */ /* 0x000fe200078e0218 */
[----:B--2---:R-:W-:-:S04]  /*04b0*/  IADD3 R22, P1, PT, R22, R16, RZ ;  /* 0x0000001016167210 */ /* 0x004fc80007f3e0ff */
[----:B------:R-:W-:Y:S02]  /*04c0*/  IADD3.X R23, PT, PT, R17, R23, R24, P1, !PT ;  /* 0x0000001711177210 */ /* 0x000fe40000ffe418 */
[----:B------:R-:W-:-:S03]  /*04d0*/  ISETP.NE.AND P1, PT, R25, RZ, PT ;  /* 0x000000ff1900720c */ /* 0x000fc60003f25270 */
[----:B---3--:R0:W-:Y:S10]  /*04e0*/  STG.E.U8 desc[UR4][R22.64], R27 ;  /* 0x0000001b16007986 */ /* 0x0081f4000c101104 */
[----:B------:R-:W-:Y:S05]  /*04f0*/  @!P1 BRA `(.L_x_46) ;  /* 0x0000000000549947 */ /* 0x000fea0003800000 */
[----:B------:R-:W-:Y:S02]  /*0500*/  ISETP.NE.AND P1, PT, R25, 0x1, PT ;  /* 0x000000011900780c */ /* 0x000fe40003f25270 */
[----:B------:R-:W-:-:S03]  /*0510*/  SHF.R.S32.HI R11, RZ, 0x1f, R10 ;  /* 0x0000001fff0b7819 */ /* 0x000fc6000001140a */
[----:B0-----:R-:W-:-:S03]  /*0520*/  IMAD.WIDE.U32 R22, R3, R18, R10 ;  /* 0x0000001203167225 */ /* 0x001fc600078e000a */
[----:B------:R-:W-:-:S05]  /*0530*/  IADD3 R22, P2, PT, R22, R20, RZ ;  /* 0x0000001416167210 */ /* 0x000fca0007f5e0ff */
[--C-:B------:R-:W-:Y:S02]  /*0540*/  @P1 SHF.R.S32.HI R13, RZ, 0x1f, R12.reuse ;  /* 0x0000001fff0d1819 */ /* 0x100fe4000001140c */
[----:B------:R-:W-:Y:S01]  /*0550*/  IADD3.X R23, PT, PT, R21, R6, R23, P2, !PT ;  /* 0x0000000615177210 */ /* 0x000fe200017fe417 */
[----:B------:R-:W-:-:S05]  /*0560*/  @P1 IMAD.WIDE.U32 R18, R3, R18, R12 ;  /* 0x0000001203121225 */ /* 0x000fca00078e000c */
[----:B------:R-:W2:Y:S01]  /*0570*/  LDG.E.U8.CONSTANT R23, desc[UR4][R22.64] ;  /* 0x0000000416177981 */ /* 0x000ea2000c1e9100 */
[----:B------:R-:W-:-:S04]  /*0580*/  @P1 IADD3 R20, P3, PT, R18, R20, RZ ;  /* 0x0000001412141210 */ /* 0x000fc80007f7e0ff */
[----:B------:R-:W-:-:S06]  /*0590*/  @P1 IADD3.X R21, PT, PT, R21, R6, R19, P3, !PT ;  /* 0x0000000615151210 */ /* 0x000fcc0001ffe413 */
[----:B------:R-:W3:Y:S01]  /*05a0*/  @P1 LDG.E.U8.CONSTANT R21, desc[UR4][R20.64] ;  /* 0x0000000414151981 */ /* 0x000ee2000c1e9100 */
[----:B------:R-:W-:-:S04]  /*05b0*/  IMAD.WIDE.U32 R18, R3, R14, R10 ;  /* 0x0000000e03127225 */ /* 0x000fc800078e000a */
[----:B------:R-:W-:Y:S01]  /*05c0*/  @P1 IMAD.WIDE.U32 R14, R3, R14, R12 ;  /* 0x0000000e030e1225 */ /* 0x000fe200078e000c */
[-C--:B------:R-:W-:Y:S02]  /*05d0*/  IADD3 R18, P2, PT, R18, R16.reuse, RZ ;  /* 0x0000001012127210 */ /* 0x080fe40007f5e0ff */
[----:B------:R-:W-:Y:S02]  /*05e0*/  @P1 IADD3 R16, P3, PT, R14, R16, RZ ;  /* 0x000000100e101210 */ /* 0x000fe40007f7e0ff */
[CC--:B------:R-:W-:Y:S02]  /*05f0*/  IADD3.X R19, PT, PT, R17.reuse, R24.reuse, R19, P2, !PT ;  /* 0x0000001811137210 */ /* 0x0c0fe400017fe413 */
[----:B------:R-:W-:Y:S01]  /*0600*/  @P1 IADD3.X R17, PT, PT, R17, R24, R15, P3, !PT ;  /* 0x0000001811111210 */ /* 0x000fe20001ffe40f */
[--C-:B------:R-:W-:Y:S02]  /*0610*/  IMAD.MOV.U32 R28, RZ, RZ, R12.reuse ;  /* 0x000000ffff1c7224 */ /* 0x100fe400078e000c */
[----:B------:R-:W-:Y:S01]  /*0620*/  @P1 IMAD.IADD R28, R2, 0x1, R12 ;  /* 0x00000001021c1824 */ /* 0x000fe200078e020c */
[----:B--2---:R1:W-:Y:S04]  /*0630*/  STG.E.U8 desc[UR4][R18.64], R23 ;  /* 0x0000001712007986 */ /* 0x0043e8000c101104 */
[----:B---3--:R1:W-:Y:S02]  /*0640*/  @P1 STG.E.U8 desc[UR4][R16.64], R21 ;  /* 0x0000001510001986 */ /* 0x0083e4000c101104 */
.L_x_46:
[----:B------:R-:W-:Y:S05]  /*0650*/  BSYNC.RECONVERGENT B1 ;  /* 0x0000000000017941 */ /* 0x000fea0003800200 */
.L_x_45:
[----:B------:R-:W-:Y:S05]  /*0660*/  @!P0 BRA `(.L_x_44) ;  /* 0x0000000000bc8947 */ /* 0x000fea0003800000 */
.L_x_47:
[--C-:B------:R-:W-:Y:S01]  /*0670*/  SHF.R.S32.HI R15, RZ, 0x1f, R28.reuse ;  /* 0x0000001fff0f7819 */ /* 0x100fe2000001141c */
[C---:B------:R-:W-:Y:S02]  /*0680*/  IMAD R6, R7.reuse, UR10, RZ ;  /* 0x0000000a07067c24 */ /* 0x040fe4000f8e02ff */
[----:B-12---:R-:W-:Y:S02]  /*0690*/  IMAD R18, R7, UR8, RZ ;  /* 0x0000000807127c24 */ /* 0x006fe4000f8e02ff */
[--C-:B------:R-:W-:Y:S02]  /*06a0*/  IMAD.MOV.U32 R14, RZ, RZ, R28.reuse ;  /* 0x000000ffff0e7224 */ /* 0x100fe400078e001c */
[----:B------:R-:W-:Y:S02]  /*06b0*/  IMAD.IADD R20, R2, 0x1, R28 ;  /* 0x0000000102147824 */ /* 0x000fe400078e021c */
[C---:B------:R-:W-:Y:S02]  /*06c0*/  IMAD R25, R3.reuse, UR11, R6 ;  /* 0x0000000b03197c24 */ /* 0x040fe4000f8e0206 */
[----:B------:R-:W-:Y:S01]  /*06d0*/  IMAD.WIDE.U32 R16, R3, UR10, R14 ;  /* 0x0000000a03107c25 */ /* 0x000fe2000f8e000e */
[----:B------:R-:W-:-:S03]  /*06e0*/  SHF.R.S32.HI R21, RZ, 0x1f, R20 ;  /* 0x0000001fff157819 */ /* 0x000fc60000011414 */
[C---:B------:R-:W-:Y:S01]  /*06f0*/  IMAD R6, R3.reuse, UR9, R18 ;  /* 0x0000000903067c24 */ /* 0x040fe2000f8e0212 */
[----:B------:R-:W-:Y:S01]  /*0700*/  IADD3 R26, P0, PT, R16, UR6, RZ ;  /* 0x00000006101a7c10 */ /* 0x000fe2000ff1e0ff */
[----:B------:R-:W-:-:S03]  /*0710*/  IMAD.WIDE.U32 R14, R3, UR8, R14 ;  /* 0x00000008030e7c25 */ /* 0x000fc6000f8e000e */
[----:B0-----:R-:W-:Y:S01]  /*0720*/  IADD3.X R27, PT, PT, R25, UR7, R17, P0, !PT ;  /* 0x00000007191b7c10 */ /* 0x001fe200087fe411 */
[--C-:B------:R-:W-:Y:S01]  /*0730*/  IMAD.IADD R18, R2, 0x1, R20.reuse ;  /* 0x0000000102127824 */ /* 0x100fe200078e0214 */
[----:B------:R-:W-:Y:S01]  /*0740*/  IADD3 R16, P1, PT, R14, UR12, RZ ;  /* 0x0000000c0e107c10 */ /* 0x000fe2000ff3e0ff */
[----:B------:R-:W-:-:S03]  /*0750*/  IMAD.WIDE.U32 R22, R3, UR10, R20 ;  /* 0x0000000a03167c25 */ /* 0x000fc6000f8e0014 */
[----:B------:R-:W-:Y:S01]  /*0760*/  SHF.R.S32.HI R19, RZ, 0x1f, R18 ;  /* 0x0000001fff137819 */ /* 0x000fe20000011412 */
[C---:B------:R-:W-:Y:S01]  /*0770*/  IMAD.WIDE.U32 R20, R3.reuse, UR8, R20 ;  /* 0x0000000803147c25 */ /* 0x040fe2000f8e0014 */
[----:B------:R-:W-:Y:S01]  /*0780*/  IADD3.X R17, PT, PT, R6, UR13, R15, P1, !PT ;  /* 0x0000000d06117c10 */ /* 0x000fe20008ffe40f */
[----:B------:R-:W2:Y:S01]  /*0790*/  LDG.E.U8.CONSTANT R27, desc[UR4][R26.64] ;  /* 0x000000041a1b7981 */ /* 0x000ea2000c1e9100 */
[----:B------:R-:W-:Y:S01]  /*07a0*/  IADD3 R28, P0, PT, R22, UR6, RZ ;  /* 0x00000006161c7c10 */ /* 0x000fe2000ff1e0ff */
[----:B------:R-:W-:-:S03]  /*07b0*/  IMAD.WIDE.U32 R14, R3, UR10, R18 ;  /* 0x0000000a030e7c25 */ /* 0x000fc6000f8e0012 */
[----:B------:R-:W-:Y:S02]  /*07c0*/  IADD3.X R29, PT, PT, R25, UR7, R23, P0, !PT ;  /* 0x00000007191d7c10 */ /* 0x000fe400087fe417 */
[----:B------:R-:W-:Y:S01]  /*07d0*/  IADD3 R22, P1, PT, R14, UR6, RZ ;  /* 0x000000060e167c10 */ /* 0x000fe2000ff3e0ff */
[--C-:B------:R-:W-:Y:S01]  /*07e0*/  IMAD.IADD R14, R2, 0x1, R18.reuse ;  /* 0x00000001020e7824 */ /* 0x100fe200078e0212 */
[----:B------:R-:W-:Y:S01]  /*07f0*/  IADD3 R20, P0, PT, R20, UR12, RZ ;  /* 0x0000000c14147c10 */ /* 0x000fe2000ff1e0ff */
[----:B------:R-:W-:Y:S01]  /*0800*/  IMAD.WIDE.U32 R18, R3, UR8, R18 ;  /* 0x0000000803127c25 */ /* 0x000fe2000f8e0012 */
[----:B------:R-:W-:Y:S01]  /*0810*/  IADD3.X R23, PT, PT, R25, UR7, R15, P1, !PT ;  /* 0x0000000719177c10 */ /* 0x000fe20008ffe40f */
[----:B------:R-:W3:Y:S01]  /*0820*/  LDG.E.U8.CONSTANT R29, desc[UR4][R28.64] ;  /* 0x000000041c1d7981 */ /* 0x000ee2000c1e9100 */
[----:B------:R-:W-:Y:S02]  /*0830*/  SHF.R.S32.HI R15, RZ, 0x1f, R14 ;  /* 0x0000001fff0f7819 */ /* 0x000fe4000001140e */
[----:B------:R-:W-:Y:S01]  /*0840*/  IADD3.X R21, PT, PT, R6, UR13, R21, P0, !PT ;  /* 0x0000000d06157c10 */ /* 0x000fe200087fe415 */
[----:B------:R0:W4:Y:S01]  /*0850*/  LDG.E.U8.CONSTANT R24, desc[UR4][R22.64] ;  /* 0x0000000416187981 */ /* 0x000122000c1e9100 */
[----:B------:R-:W-:-:S04]  /*0860*/  IADD3 R18, P0, PT, R18, UR12, RZ ;  /* 0x0000000c12127c10 */ /* 0x000fc8000ff1e0ff */
[----:B------:R-:W-:Y:S01]  /*0870*/  IADD3.X R19, PT, PT, R6, UR13, R19, P0, !PT ;  /* 0x0000000d06137c10 */ /* 0x000fe200087fe413 */
[----:B0-----:R-:W-:-:S03]  /*0880*/  IMAD.WIDE.U32 R22, R3, UR10, R14 ;  /* 0x0000000a03167c25 */ /* 0x001fc6000f8e000e */
[----:B------:R-:W-:-:S04]  /*0890*/  IADD3 R22, P0, PT, R22, UR6, RZ ;  /* 0x0000000616167c10 */ /* 0x000fc8000ff1e0ff */
[----:B------:R-:W-:-:S05]  /*08a0*/  IADD3.X R23, PT, PT, R25, UR7, R23, P0, !PT ;  /* 0x0000000719177c10 */ /* 0x000fca00087fe417 */
[----:B------:R0:W5:Y:S02]  /*08b0*/  LDG.E.U8.CONSTANT R25, desc[UR4][R22.64] ;  /* 0x0000000416197981 */ /* 0x000164000c1e9100 */
[----:B0-----:R-:W-:-:S03]  /*08c0*/  IMAD.WIDE.U32 R22, R3, UR8, R14 ;  /* 0x0000000803167c25 */ /* 0x001fc6000f8e000e */
[----:B------:R-:W-:-:S04]  /*08d0*/  IADD3 R22, P0, PT, R22, UR12, RZ ;  /* 0x0000000c16167c10 */ /* 0x000fc8000ff1e0ff */
[----:B------:R-:W-:Y:S01]  /*08e0*/  IADD3.X R23, PT, PT, R6, UR13, R23, P0, !PT ;  /* 0x0000000d06177c10 */ /* 0x000fe200087fe417 */
[----:B------:R-:W-:-:S05]  /*08f0*/  IMAD.IADD R28, R2, 0x1, R14 ;  /* 0x00000001021c7824 */ /* 0x000fca00078e020e */
[----:B------:R-:W-:Y:S01]  /*0900*/  ISETP.GE.AND P0, PT, R28, R5, PT ;  /* 0x000000051c00720c */ /* 0x000fe20003f06270 */
[----:B--2---:R2:W-:Y:S04]  /*0910*/  STG.E.U8 desc[UR4][R16.64], R27 ;  /* 0x0000001b10007986 */ /* 0x0045e8000c101104 */
[----:B---3--:R2:W-:Y:S04]  /*0920*/  STG.E.U8 desc[UR4][R20.64], R29 ;  /* 0x0000001d14007986 */ /* 0x0085e8000c101104 */
[----:B----4-:R2:W-:Y:S04]  /*0930*/  STG.E.U8 desc[UR4][R18.64], R24 ;  /* 0x0000001812007986 */ /* 0x0105e8000c101104 */
[----:B-----5:R2:W-:Y:S01]  /*0940*/  STG.E.U8 desc[UR4][R22.64], R25 ;  /* 0x0000001916007986 */ /* 0x0205e2000c101104 */
[----:B------:R-:W-:Y:S05]  /*0950*/  @!P0 BRA `(.L_x_47) ;  /* 0xfffffffc00448947 */ /* 0x000fea000383ffff */
.L_x_44:
[----:B------:R-:W-:Y:S05]  /*0960*/  BSYNC.RECONVERGENT B0 ;  /* 0x0000000000007941 */ /* 0x000fea0003800200 */
.L_x_43:
[----:B------:R-:W3:Y:S01]  /*0970*/  LDCU UR14, c[0x0][0x3d0] ;  /* 0x00007a00ff0e77ac */ /* 0x000ee20008000800 */
[----:B------:R-:W-:-:S05]  /*0980*/  IMAD.IADD R3, R0, 0x1, R3 ;  /* 0x0000000100037824 */ /* 0x000fca00078e0203 */
[----:B---3--:R-:W-:-:S13]  /*0990*/  ISETP.GE.AND P0, PT, R3, UR14, PT ;  /* 0x0000000e03007c0c */ /* 0x008fda000bf06270 */
[----:B------:R-:W-:Y:S05]  /*09a0*/  @!P0 BRA `(.L_x_48) ;  /* 0xfffffff800588947 */ /* 0x000fea000383ffff */
[----:B------:R-:W-:Y:S05]  /*09b0*/  EXIT ;  /* 0x000000000000794d */ /* 0x000fea0003800000 */
.L_x_42:
        /* <DEDUP_REMOVED lines=32> */
.L_x_54:
        /* <DEDUP_REMOVED lines=53> */
.L_x_52:
[----:B------:R-:W-:Y:S05]  /*0f10*/  BSYNC.RECONVERGENT B1 ;  /* 0x0000000000017941 */ /* 0x000fea0003800200 */
.L_x_51:
[----:B------:R-:W-:Y:S05]  /*0f20*/  @!P0 BRA `(.L_x_50) ;  /* 0x0000000000bc8947 */ /* 0x000fea0003800000 */
.L_x_53:
        /* <DEDUP_REMOVED lines=47> */
.L_x_50:
[----:B------:R-:W-:Y:S05]  /*1220*/  BSYNC.RECONVERGENT B0 ;  /* 0x0000000000007941 */ /* 0x000fea0003800200 */
.L_x_49:
[----:B------:R-:W3:Y:S01]  /*1230*/  LDCU UR10, c[0x0][0x3d0] ;  /* 0x00007a00ff0a77ac */ /* 0x000ee20008000800 */
[----:B------:R-:W-:-:S05]  /*1240*/  IMAD.IADD R3, R0, 0x1, R3 ;  /* 0x0000000100037824 */ /* 0x000fca00078e0203 */
[----:B---3--:R-:W-:-:S13]  /*1250*/  ISETP.GE.AND P0, PT, R3, UR10, PT ;  /* 0x0000000a03007c0c */ /* 0x008fda000bf06270 */
[----:B------:R-:W-:Y:S05]  /*1260*/  @!P0 BRA `(.L_x_54) ;  /* 0xfffffff800548947 */ /* 0x000fea000383ffff */
[----:B------:R-:W-:Y:S05]  /*1270*/  EXIT ;  /* 0x000000000000794d */ /* 0x000fea0003800000 */
.L_x_55:
        /* <DEDUP_REMOVED lines=16> */
.L_x_87:


//--------------------- .text._Z15memcpy2D_kernelIxEvPT_PKS0_iill --------------------------
	.section	.text._Z15memcpy2D_kernelIxEvPT_PKS0_iill,"ax",@progbits
	.align	128
.text._Z15memcpy2D_kernelIxEvPT_PKS0_iill:
        .type           _Z15memcpy2D_kernelIxEvPT_PKS0_iill,@function
        .size           _Z15memcpy2D_kernelIxEvPT_PKS0_iill,(.L_x_88 - _Z15memcpy2D_kernelIxEvPT_PKS0_iill)
        .other          _Z15memcpy2D_kernelIxEvPT_PKS0_iill,@"STO_CUDA_ENTRY STV_DEFAULT"
_Z15memcpy2D_kernelIxEvPT_PKS0_iill:
[----:B------:R-:W-:Y:S01]  /*0000*/  LDC R1, c[0x0][0x37c] ;  /* 0x0000df00ff017b82 */ /* 0x000fe20000000800 */
[----:B------:R-:W0:Y:S07]  /*0010*/  S2R R4, SR_TID.Y ;  /* 0x0000000000047919 */ /* 0x000e2e0000002200 */
[----:B------:R-:W0:Y:S01]  /*0020*/  S2UR UR4, SR_CTAID.Y ;  /* 0x00000000000479c3 */ /* 0x000e220000002600 */
[----:B------:R-:W1:Y:S01]  /*0030*/  LDCU UR7, c[0x0][0x390] ;  /* 0x00007200ff0777ac */ /* 0x000e620008000800 */
[----:B------:R-:W2:Y:S06]  /*0040*/  S2R R29, SR_TID.X ;  /* 0x00000000001d7919 */ /* 0x000eac0000002100 */
[----:B------:R-:W0:Y:S08]  /*0050*/  LDC R9, c[0x0][0x364] ;  /* 0x0000d900ff097b82 */ /* 0x000e300000000800 */
[----:B------:R-:W2:Y:S08]  /*0060*/  S2UR UR5, SR_CTAID.X ;  /* 0x00000000000579c3 */ /* 0x000eb00000002500 */
[----:B------:R-:W2:Y:S01]  /*0070*/  LDC R0, c[0x0][0x360] ;  /* 0x0000d800ff007b82 */ /* 0x000ea20000000800 */
[----:B------:R-:W3:Y:S01]  /*0080*/  LDCU UR6, c[0x0][0x370] ;  /* 0x00006e00ff0677ac */ /* 0x000ee20008000800 */
[----:B0-----:R-:W-:-:S05]  /*0090*/  IMAD R4, R9, UR4, R4 ;  /* 0x0000000409047c24 */ /* 0x001fca000f8e0204 */
[----:B-1----:R-:W-:Y:S01]  /*00a0*/  ISETP.GE.AND P0, PT, R4, UR7, PT ;  /* 0x0000000704007c0c */ /* 0x002fe2000bf06270 */
[C---:B--2---:R-:W-:Y:S02]  /*00b0*/  IMAD R28, R0.reuse, UR5, R29 ;  /* 0x00000005001c7c24 */ /* 0x044fe4000f8e021d */
[----:B---3--:R-:W-:-:S10]  /*00c0*/  IMAD R0, R0, UR6, RZ ;  /* 0x0000000600007c24 */ /* 0x008fd4000f8e02ff */
[----:B------:R-:W-:Y:S05]  /*00d0*/  @P0 EXIT ;  /* 0x000000000000094d */ /* 0x000fea0003800000 */
[----:B------:R-:W0:Y:S01]  /*00e0*/  I2F.U32.RP R6, R0 ;  /* 0x0000000000067306 */ /* 0x000e220000209000 */
[----:B------:R-:W1:Y:S01]  /*00f0*/  LDCU UR4, c[0x0][0x394] ;  /* 0x00007280ff0477ac */ /* 0x000e620008000800 */
[--C-:B------:R-:W-:Y:S01]  /*0100*/  IMAD.IADD R8, R28, 0x1, R0.reuse ;  /* 0x000000011c087824 */ /* 0x100fe200078e0200 */
[----:B------:R-:W-:Y:S01]  /*0110*/  ISETP.NE.U32.AND P2, PT, R0, RZ, PT ;  /* 0x000000ff0000720c */ /* 0x000fe20003f45070 */
[----:B------:R-:W-:Y:S01]  /*0120*/  IMAD.MOV R11, RZ, RZ, -R0 ;  /* 0x000000ffff0b7224 */ /* 0x000fe200078e0a00 */
[----:B------:R-:W2:Y:S01]  /*0130*/  LDCU.64 UR6, c[0x0][0x358] ;  /* 0x00006b00ff0677ac */ /* 0x000ea20008000a00 */
[----:B------:R-:W3:Y:S01]  /*0140*/  LDCU.64 UR8, c[0x0][0x3a0] ;  /* 0x00007400ff0877ac */ /* 0x000ee20008000a00 */
[----:B------:R-:W4:Y:S01]  /*0150*/  LDCU.64 UR10, c[0x0][0x398] ;  /* 0x00007300ff0a77ac */ /* 0x000f220008000a00 */
[----:B0-----:R-:W0:Y:S01]  /*0160*/  MUFU.RCP R6, R6 ;  /* 0x0000000600067308 */ /* 0x001e220000001000 */
[----:B------:R-:W2:Y:S01]  /*0170*/  LDCU.128 UR12, c[0x0][0x380] ;  /* 0x00007000ff0c77ac */ /* 0x000ea20008000c00 */
[----:B-1----:R-:W-:-:S02]  /*0180*/  ISETP.GE.AND P0, PT, R8, UR4, PT ;  /* 0x0000000408007c0c */ /* 0x002fc4000bf06270 */
[----:B------:R-:W-:Y:S01]  /*0190*/  VIMNMX R5, PT, PT, R8, UR4, !PT ;  /* 0x0000000408057c48 */ /* 0x000fe2000ffe0100 */
[----:B------:R-:W1:Y:S01]  /*01a0*/  LDCU UR4, c[0x0][0x374] ;  /* 0x00006e80ff0477ac */ /* 0x000e620008000800 */
[----:B------:R-:W-:-:S04]  /*01b0*/  SEL R7, RZ, 0x1, P0 ;  /* 0x00000001ff077807 */ /* 0x000fc80000000000 */
[----:B------:R-:W-:Y:S01]  /*01c0*/  IADD3 R5, PT, PT, R5, -R8, -R7 ;  /* 0x8000000805057210 */ /* 0x000fe20007ffe807 */
[----:B0-----:R-:W-:-:S04]  /*01d0*/  VIADD R2, R6, 0xffffffe ;  /* 0x0ffffffe06027836 */ /* 0x001fc80000000000 */
[----:B------:R0:W5:Y:S02]  /*01e0*/  F2I.FTZ.U32.TRUNC.NTZ R3, R2 ;  /* 0x0000000200037305 */ /* 0x000164000021f000 */
[----:B0-----:R-:W-:Y:S02]  /*01f0*/  IMAD.MOV.U32 R2, RZ, RZ, RZ ;  /* 0x000000ffff027224 */ /* 0x001fe400078e00ff */
[----:B-----5:R-:W-:-:S04]  /*0200*/  IMAD R11, R11, R3, RZ ;  /* 0x000000030b0b7224 */ /* 0x020fc800078e02ff */
[----:B------:R-:W-:-:S06]  /*0210*/  IMAD.HI.U32 R6, R3, R11, R2 ;  /* 0x0000000b03067227 */ /* 0x000fcc00078e0002 */
[----:B------:R-:W-:-:S04]  /*0220*/  IMAD.HI.U32 R2, R6, R5, RZ ;  /* 0x0000000506027227 */ /* 0x000fc800078e00ff */
[----:B------:R-:W-:Y:S01]  /*0230*/  IMAD.IADD R6, R0, 0x1, R8 ;  /* 0x0000000100067824 */ /* 0x000fe200078e0208 */
[----:B------:R-:W-:-:S05]  /*0240*/  IADD3 R3, PT, PT, -R2, RZ, RZ ;  /* 0x000000ff02037210 */ /* 0x000fca0007ffe1ff */
[----:B------:R-:W-:Y:S02]  /*0250*/  IMAD R5, R0, R3, R5 ;  /* 0x0000000300057224 */ /* 0x000fe400078e0205 */
[----:B------:R-:W-:Y:S02]  /*0260*/  IMAD.MOV.U32 R3, RZ, RZ, R4 ;  /* 0x000000ffff037224 */ /* 0x000fe400078e0004 */
[----:B-1----:R-:W-:Y:S01]  /*0270*/  IMAD R4, R9, UR4, RZ ;  /* 0x0000000409047c24 */ /* 0x002fe2000f8e02ff */
[----:B------:R-:W-:-:S13]  /*0280*/  ISETP.GE.U32.AND P0, PT, R5, R0, PT ;  /* 0x000000000500720c */ /* 0x000fda0003f06070 */
[----:B------:R-:W-:Y:S02]  /*0290*/  @P0 IMAD.IADD R5, R5, 0x1, -R0 ;  /* 0x0000000105050824 */ /* 0x000fe400078e0a00 */
[----:B------:R-:W-:-:S03]  /*02a0*/  @P0 VIADD R2, R2, 0x1 ;  /* 0x0000000102020836 */ /* 0x000fc60000000000 */
[----:B------:R-:W-:Y:S01]  /*02b0*/  ISETP.GE.U32.AND P1, PT, R5, R0, PT ;  /* 0x000000000500720c */ /* 0x000fe20003f26070 */
[----:B------:R-:W-:-:S12]  /*02c0*/  IMAD.IADD R5, R0, 0x1, R6 ;  /* 0x0000000100057824 */ /* 0x000fd800078e0206 */
[----:B------:R-:W-:Y:S01]  /*02d0*/  @P1 VIADD R2, R2, 0x1 ;  /* 0x0000000102021836 */ /* 0x000fe20000000000 */
[----:B------:R-:W-:-:S04]  /*02e0*/  @!P2 LOP3.LUT R2, RZ, R0, RZ, 0x33, !PT ;  /* 0x00000000ff02a212 */ /* 0x000fc800078e33ff */
[----:B--234-:R-:W-:-:S07]  /*02f0*/  IADD3 R2, PT, PT, R7, R2, RZ ;  /* 0x0000000207027210 */ /* 0x01cfce0007ffe0ff */
.L_x_61:
        /* <DEDUP_REMOVED lines=17> */
[----:B------:R-:W-:-:S05]  /*0410*/  IMAD.WIDE.U32 R14, R3, R10, R28 ;  /* 0x0000000a030e7225 */ /* 0x000fca00078e001c */
[----:B------:R-:W-:Y:S02]  /*0420*/  IADD3 R15, PT, PT, R15, R11, RZ ;  /* 0x0000000b0f0f7210 */ /* 0x000fe40007ffe0ff */
[----:B-1----:R-:W-:-:S04]  /*0430*/  LEA R22, P1, R14, R12, 0x3 ;  /* 0x0000000c0e167211 */ /* 0x002fc800078218ff */
[----:B------:R-:W-:Y:S02]  /*0440*/  LEA.HI.X R23, R14, R13, R15, 0x3, P1 ;  /* 0x0000000d0e177211 */ /* 0x000fe400008f1c0f */
[----:B------:R-:W0:Y:S04]  /*0450*/  LDC.64 R14, c[0x0][0x398] ;  /* 0x0000e600ff0e7b82 */ /* 0x000e280000000a00 */
[----:B------:R-:W3:Y:S01]  /*0460*/  LDG.E.64.CONSTANT R22, desc[UR6][R22.64] ;  /* 0x0000000616167981 */ /* 0x000ee2000c1e9b00 */
[-C--:B0-----:R-:W-:Y:S02]  /*0470*/  IMAD R18, R25, R14.reuse, RZ ;  /* 0x0000000e19127224 */ /* 0x081fe400078e02ff */
[----:B------:R-:W-:-:S04]  /*0480*/  IMAD.WIDE.U32 R20, R3, R14, R28 ;  /* 0x0000000e03147225 */ /* 0x000fc800078e001c */
[----:B------:R-:W-:Y:S01]  /*0490*/  IMAD R15, R3, R15, R18 ;  /* 0x0000000f030f7224 */ /* 0x000fe200078e0212 */
[----:B--2---:R-:W-:-:S03]  /*04a0*/  LEA R18, P1, R20, R16, 0x3 ;  /* 0x0000001014127211 */ /* 0x004fc600078218ff */
[----:B------:R-:W-:Y:S02]  /*04b0*/  IMAD.IADD R19, R21, 0x1, R15 ;  /* 0x0000000115137824 */ /* 0x000fe400078e020f */
[----:B------:R-:W-:-:S03]  /*04c0*/  IMAD.MOV.U32 R21, RZ, RZ, R8 ;  /* 0x000000ffff157224 */ /* 0x000fc600078e0008 */
[----:B------:R-:W-:Y:S02]  /*04d0*/  LEA.HI.X R19, R20, R17, R19, 0x3, P1 ;  /* 0x0000001114137211 */ /* 0x000fe400008f1c13 */
[----:B------:R-:W-:-:S03]  /*04e0*/  ISETP.NE.AND P1, PT, R26, RZ, PT ;  /* 0x000000ff1a00720c */ /* 0x000fc60003f25270 */
[----:B---3--:R0:W-:Y:S10]  /*04f0*/  STG.E.64 desc[UR6][R18.64], R22 ;  /* 0x0000001612007986 */ /* 0x0081f4000c101b06 */
[----:B------:R-:W-:Y:S05]  /*0500*/  @!P1 BRA `(.L_x_59) ;  /* 0x0000000000649947 */ /* 0x000fea0003800000 */
[--C-:B------:R-:W-:Y:S02]  /*0510*/  SHF.R.S32.HI R9, RZ, 0x1f, R8.reuse ;  /* 0x0000001fff097819 */ /* 0x100fe40000011408 */
[----:B------:R-:W-:Y:S01]  /*0520*/  ISETP.NE.AND P1, PT, R26, 0x1, PT ;  /* 0x000000011a00780c */ /* 0x000fe20003f25270 */
[----:B0-----:R-:W-:-:S04]  /*0530*/  IMAD.WIDE.U32 R18, R3, R10, R8 ;  /* 0x0000000a03127225 */ /* 0x001fc800078e0008 */
[----:B------:R-:W-:Y:S01]  /*0540*/  IMAD.IADD R7, R11, 0x1, R19 ;  /* 0x000000010b077824 */ /* 0x000fe200078e0213 */
[----:B------:R-:W-:Y:S01]  /*0550*/  LEA R22, P2, R18, R12, 0x3 ;  /* 0x0000000c12167211 */ /* 0x000fe200078418ff */
[----:B------:R-:W-:-:S03]  /*0560*/  IMAD.WIDE.U32 R20, R3, R14, R8 ;  /* 0x0000000e03147225 */ /* 0x000fc600078e0008 */
[----:B------:R-:W-:-:S03]  /*0570*/  LEA.HI.X R23, R18, R13, R7, 0x3, P2 ;  /* 0x0000000d12177211 */ /* 0x000fc600010f1c07 */
[--C-:B------:R-:W-:Y:S02]  /*0580*/  @P1 SHF.R.S32.HI R7, RZ, 0x1f, R6.reuse ;  /* 0x0000001fff071819 */ /* 0x100fe40000011406 */
[----:B------:R-:W-:Y:S02]  /*0590*/  IADD3 R19, PT, PT, R15, R21, RZ ;  /* 0x000000150f137210 */ /* 0x000fe40007ffe0ff */
[C---:B------:R-:W-:Y:S01]  /*05a0*/  LEA R18, P2, R20.reuse, R16, 0x3 ;  /* 0x0000001014127211 */ /* 0x040fe200078418ff */
[----:B------:R-:W2:Y:S03]  /*05b0*/  LDG.E.64.CONSTANT R22, desc[UR6][R22.64] ;  /* 0x0000000616167981 */ /* 0x000ea6000c1e9b00 */
[----:B------:R-:W-:Y:S01]  /*05c0*/  LEA.HI.X R19, R20, R17, R19, 0x3, P2 ;  /* 0x0000001114137211 */ /* 0x000fe200010f1c13 */
[----:B------:R-:W-:-:S04]  /*05d0*/  @P1 IMAD.WIDE.U32 R20, R3, R10, R6 ;  /* 0x0000000a03141225 */ /* 0x000fc800078e0006 */
[----:B------:R-:W-:Y:S01]  /*05e0*/  @P1 IMAD.IADD R11, R11, 0x1, R21 ;  /* 0x000000010b0b1824 */ /* 0x000fe200078e0215 */
[----:B------:R-:W-:-:S04]  /*05f0*/  @P1 LEA R12, P2, R20, R12, 0x3 ;  /* 0x0000000c140c1211 */ /* 0x000fc800078418ff */
[----:B------:R-:W-:-:S06]  /*0600*/  @P1 LEA.HI.X R13, R20, R13, R11, 0x3, P2 ;  /* 0x0000000d140d1211 */ /* 0x000fcc00010f1c0b */
[----:B------:R-:W3:Y:S01]  /*0610*/  @P1 LDG.E.64.CONSTANT R12, desc[UR6][R12.64] ;  /* 0x000000060c0c1981 */ /* 0x000ee2000c1e9b00 */
[----:B------:R-:W-:-:S04]  /*0620*/  @P1 IMAD.WIDE.U32 R10, R3, R14, R6 ;  /* 0x0000000e030a1225 */ /* 0x000fc800078e0006 */
[----:B------:R-:W-:Y:S01]  /*0630*/  @P1 IMAD.IADD R15, R15, 0x1, R11 ;  /* 0x000000010f0f1824 */ /* 0x000fe200078e020b */
[----:B------:R-:W-:-:S04]  /*0640*/  @P1 LEA R16, P2, R10, R16, 0x3 ;  /* 0x000000100a101211 */ /* 0x000fc800078418ff */
[----:B------:R-:W-:Y:S01]  /*0650*/  @P1 LEA.HI.X R17, R10, R17, R15, 0x3, P2 ;  /* 0x000000110a111211 */ /* 0x000fe200010f1c0f */
[----:B------:R-:W-:Y:S01]  /*0660*/  IMAD.MOV.U32 R21, RZ, RZ, R6 ;  /* 0x000000ffff157224 */ /* 0x000fe200078e0006 */
[----:B------:R-:W-:Y:S01]  /*0670*/  @P1 MOV R21, R5 ;  /* 0x0000000500151202 */ /* 0x000fe20000000f00 */
[----:B--2---:R1:W-:Y:S04]  /*0680*/  STG.E.64 desc[UR6][R18.64], R22 ;  /* 0x0000001612007986 */ /* 0x0043e8000c101b06 */
[----:B---3--:R1:W-:Y:S02]  /*0690*/  @P1 STG.E.64 desc[UR6][R16.64], R12 ;  /* 0x0000000c10001986 */ /* 0x0083e4000c101b06 */
.L_x_59:
[----:B------:R-:W-:Y:S05]  /*06a0*/  BSYNC.RECONVERGENT B1 ;  /* 0x0000000000017941 */ /* 0x000fea0003800200 */
.L_x_58:
[----:B------:R-:W-:Y:S05]  /*06b0*/  @!P0 BRA `(.L_x_57) ;  /* 0x0000000000dc8947 */ /* 0x000fea0003800000 */
.L_x_60:
[--C-:B------:R-:W-:Y:S01]  /*06c0*/  SHF.R.S32.HI R11, RZ, 0x1f, R21.reuse ;  /* 0x0000001fff0b7819 */ /* 0x100fe20000011415 */
[----:B------:R-:W-:Y:S02]  /*06d0*/  IMAD R26, R25, UR8, RZ ;  /* 0x00000008191a7c24 */ /* 0x000fe4000f8e02ff */
[----:B------:R-:W-:Y:S02]  /*06e0*/  IMAD.MOV.U32 R10, RZ, RZ, R21 ;  /* 0x000000ffff0a7224 */ /* 0x000fe400078e0015 */
[C---:B------:R-:W-:Y:S02]  /*06f0*/  IMAD R26, R3.reuse, UR9, R26 ;  /* 0x00000009031a7c24 */ /* 0x040fe4000f8e021a */
[----:B------:R-:W-:-:S04]  /*0700*/  IMAD.WIDE.U32 R14, R3, UR8, R10 ;  /* 0x00000008030e7c25 */ /* 0x000fc8000f8e000a */
[----:B-1----:R-:W-:Y:S01]  /*0710*/  IMAD.IADD R13, R26, 0x1, R15 ;  /* 0x000000011a0d7824 */ /* 0x002fe200078e020f */
[----:B------:R-:W-:-:S04]  /*0720*/  LEA R12, P0, R14, UR14, 0x3 ;  /* 0x0000000e0e0c7c11 */ /* 0x000fc8000f8018ff */
[----:B------:R-:W-:-:S06]  /*0730*/  LEA.HI.X R13, R14, UR15, R13, 0x3, P0 ;  /* 0x0000000f0e0d7c11 */ /* 0x000fcc00080f1c0d */
[----:B------:R-:W2:Y:S01]  /*0740*/  LDG.E.64.CONSTANT R12, desc[UR6][R12.64] ;  /* 0x000000060c0c7981 */ /* 0x000ea2000c1e9b00 */
[----:B------:R-:W-:Y:S02]  /*0750*/  IMAD R14, R25, UR10, RZ ;  /* 0x0000000a190e7c24 */ /* 0x000fe4000f8e02ff */
[----:B------:R-:W-:Y:S02]  /*0760*/  IMAD.IADD R20, R0, 0x1, R21 ;  /* 0x0000000100147824 */ /* 0x000fe400078e0215 */
[C---:B------:R-:W-:Y:S02]  /*0770*/  IMAD R27, R3.reuse, UR11, R14 ;  /* 0x0000000b031b7c24 */ /* 0x040fe4000f8e020e */
[----:B------:R-:W-:Y:S01]  /*0780*/  IMAD.WIDE.U32 R14, R3, UR10, R10 ;  /* 0x0000000a030e7c25 */ /* 0x000fe2000f8e000a */
[----:B------:R-:W-:-:S03]  /*0790*/  SHF.R.S32.HI R21, RZ, 0x1f, R20 ;  /* 0x0000001fff157819 */ /* 0x000fc60000011414 */
[--C-:B0-----:R-:W-:Y:S01]  /*07a0*/  IMAD.IADD R18, R0, 0x1, R20.reuse ;  /* 0x0000000100127824 */ /* 0x101fe200078e0214 */
[----:B------:R-:W-:Y:S01]  /*07b0*/  IADD3 R11, PT, PT, R27, R15, RZ ;  /* 0x0000000f1b0b7210 */ /* 0x000fe20007ffe0ff */
[C---:B------:R-:W-:Y:S01]  /*07c0*/  IMAD.WIDE.U32 R22, R3.reuse, UR8, R20 ;  /* 0x0000000803167c25 */ /* 0x040fe2000f8e0014 */
[C---:B------:R-:W-:Y:S02]  /*07d0*/  LEA R10, P0, R14.reuse, UR12, 0x3 ;  /* 0x0000000c0e0a7c11 */ /* 0x040fe4000f8018ff */
[----:B------:R-:W-:Y:S01]  /*07e0*/  SHF.R.S32.HI R19, RZ, 0x1f, R18 ;  /* 0x0000001fff137819 */ /* 0x000fe20000011412 */
[----:B------:R-:W-:Y:S01]  /*07f0*/  IMAD.WIDE.U32 R20, R3, UR10, R20 ;  /* 0x0000000a03147c25 */ /* 0x000fe2000f8e0014 */
[----:B------:R-:W-:-:S03]  /*0800*/  LEA.HI.X R11, R14, UR13, R11, 0x3, P0 ;  /* 0x0000000d0e0b7c11 */ /* 0x000fc600080f1c0b */
[----:B------:R-:W-:Y:S01]  /*0810*/  IMAD.WIDE.U32 R16, R3, UR8, R18 ;  /* 0x0000000803107c25 */ /* 0x000fe2000f8e0012 */
[----:B------:R-:W-:-:S03]  /*0820*/  LEA R14, P1, R20, UR12, 0x3 ;  /* 0x0000000c140e7c11 */ /* 0x000fc6000f8218ff */
[C---:B------:R-:W-:Y:S01]  /*0830*/  IMAD.IADD R17, R26.reuse, 0x1, R17 ;  /* 0x000000011a117824 */ /* 0x040fe200078e0211 */
[----:B--2---:R0:W-:Y:S02]  /*0840*/  STG.E.64 desc[UR6][R10.64], R12 ;  /* 0x0000000c0a007986 */ /* 0x0041e4000c101b06 */
[----:B0-----:R-:W-:Y:S01]  /*0850*/  IMAD.IADD R13, R26, 0x1, R23 ;  /* 0x000000011a0d7824 */ /* 0x001fe200078e0217 */
[----:B------:R-:W-:Y:S01]  /*0860*/  LEA R12, P0, R22, UR14, 0x3 ;  /* 0x0000000e160c7c11 */ /* 0x000fe2000f8018ff */
[--C-:B------:R-:W-:Y:S01]  /*0870*/  IMAD.IADD R10, R0, 0x1, R18.reuse ;  /* 0x00000001000a7824 */ /* 0x100fe200078e0212 */
[----:B------:R-:W-:Y:S01]  /*0880*/  IADD3 R11, PT, PT, R27, R21, RZ ;  /* 0x000000151b0b7210 */ /* 0x000fe20007ffe0ff */
[----:B------:R-:W-:Y:S01]  /*0890*/  IMAD.WIDE.U32 R18, R3, UR10, R18 ;  /* 0x0000000a03127c25 */ /* 0x000fe2000f8e0012 */
[----:B------:R-:W-:Y:S02]  /*08a0*/  LEA.HI.X R13, R22, UR15, R13, 0x3, P0 ;  /* 0x0000000f160d7c11 */ /* 0x000fe400080f1c0d */
[----:B------:R-:W-:Y:S01]  /*08b0*/  LEA.HI.X R15, R20, UR13, R11, 0x3, P1 ;  /* 0x0000000d140f7c11 */ /* 0x000fe200088f1c0b */
[----:B------:R-:W-:Y:S01]  /*08c0*/  IMAD.IADD R19, R27, 0x1, R19 ;  /* 0x000000011b137824 */ /* 0x000fe200078e0213 */
[----:B------:R-:W-:-:S02]  /*08d0*/  SHF.R.S32.HI R11, RZ, 0x1f, R10 ;  /* 0x0000001fff0b7819 */ /* 0x000fc4000001140a */
[----:B------:R-:W-:Y:S01]  /*08e0*/  LEA R20, P0, R16, UR14, 0x3 ;  /* 0x0000000e10147c11 */ /* 0x000fe2000f8018ff */
[----:B------:R-:W2:Y:S01]  /*08f0*/  LDG.E.64.CONSTANT R12, desc[UR6][R12.64] ;  /* 0x000000060c0c7981 */ /* 0x000ea2000c1e9b00 */
[----:B------:R-:W-:Y:S02]  /*0900*/  LEA R22, P1, R18, UR12, 0x3 ;  /* 0x0000000c12167c11 */ /* 0x000fe4000f8218ff */
[----:B------:R-:W-:Y:S01]  /*0910*/  LEA.HI.X R21, R16, UR15, R17, 0x3, P0 ;  /* 0x0000000f10157c11 */ /* 0x000fe200080f1c11 */
[----:B------:R-:W-:Y:S01]  /*0920*/  IMAD.WIDE.U32 R16, R3, UR8, R10 ;  /* 0x0000000803107c25 */ /* 0x000fe2000f8e000a */
[----:B------:R-:W-:-:S03]  /*0930*/  LEA.HI.X R23, R18, UR13, R19, 0x3, P1 ;  /* 0x0000000d12177c11 */ /* 0x000fc600088f1c13 */
[----:B------:R-:W-:Y:S01]  /*0940*/  IMAD.IADD R17, R26, 0x1, R17 ;  /* 0x000000011a117824 */ /* 0x000fe200078e0211 */
[C---:B------:R-:W-:Y:S01]  /*0950*/  LEA R18, P0, R16.reuse, UR14, 0x3 ;  /* 0x0000000e10127c11 */ /* 0x040fe2000f8018ff */
[----:B------:R-:W3:Y:S03]  /*0960*/  LDG.E.64.CONSTANT R20, desc[UR6][R20.64] ;  /* 0x0000000614147981 */ /* 0x000ee6000c1e9b00 */
[----:B------:R-:W-:-:S06]  /*0970*/  LEA.HI.X R19, R16, UR15, R17, 0x3, P0 ;  /* 0x0000000f10137c11 */ /* 0x000fcc00080f1c11 */
[----:B------:R-:W4:Y:S01]  /*0980*/  LDG.E.64.CONSTANT R18, desc[UR6][R18.64] ;  /* 0x0000000612127981 */ /* 0x000f22000c1e9b00 */
[----:B------:R-:W-:-:S05]  /*0990*/  IMAD.WIDE.U32 R16, R3, UR10, R10 ;  /* 0x0000000a03107c25 */ /* 0x000fca000f8e000a */
[----:B------:R-:W-:Y:S02]  /*09a0*/  IADD3 R27, PT, PT, R27, R17, RZ ;  /* 0x000000111b1b7210 */ /* 0x000fe40007ffe0ff */
[----:B------:R-:W-:-:S04]  /*09b0*/  LEA R26, P0, R16, UR12, 0x3 ;  /* 0x0000000c101a7c11 */ /* 0x000fc8000f8018ff */
[----:B------:R-:W-:Y:S01]  /*09c0*/  LEA.HI.X R27, R16, UR13, R27, 0x3, P0 ;  /* 0x0000000d101b7c11 */ /* 0x000fe200080f1c1b */
[----:B--2---:R-:W-:Y:S04]  /*09d0*/  STG.E.64 desc[UR6][R14.64], R12 ;  /* 0x0000000c0e007986 */ /* 0x004fe8000c101b06 */
[----:B---3--:R0:W-:Y:S04]  /*09e0*/  STG.E.64 desc[UR6][R22.64], R20 ;  /* 0x0000001416007986 */ /* 0x0081e8000c101b06 */
[----:B----4-:R2:W-:Y:S01]  /*09f0*/  STG.E.64 desc[UR6][R26.64], R18 ;  /* 0x000000121a007986 */ /* 0x0105e2000c101b06 */
[----:B0-----:R-:W-:-:S05]  /*0a00*/  IMAD.IADD R21, R0, 0x1, R10 ;  /* 0x0000000100157824 */ /* 0x001fca00078e020a */
[----:B------:R-:W-:-:S13]  /*0a10*/  ISETP.GE.AND P0, PT, R21, R24, PT ;  /* 0x000000181500720c */ /* 0x000fda0003f06270 */
[----:B--2---:R-:W-:Y:S05]  /*0a20*/  @!P0 BRA `(.L_x_60) ;  /* 0xfffffffc00248947 */ /* 0x004fea000383ffff */
.L_x_57:
[----:B------:R-:W-:Y:S05]  /*0a30*/  BSYNC.RECONVERGENT B0 ;  /* 0x0000000000007941 */ /* 0x000fea0003800200 */
.L_x_56:
[----:B------:R-:W2:Y:S01]  /*0a40*/  LDCU UR4, c[0x0][0x390] ;  /* 0x00007200ff0477ac */ /* 0x000ea20008000800 */
[----:B------:R-:W-:-:S05]  /*0a50*/  IMAD.IADD R3, R4, 0x1, R3 ;  /* 0x0000000104037824 */ /* 0x000fca00078e0203 */
[----:B--2---:R-:W-:-:S13]  /*0a60*/  ISETP.GE.AND P0, PT, R3, UR4, PT ;  /* 0x0000000403007c0c */ /* 0x004fda000bf06270 */
[----:B------:R-:W-:Y:S05]  /*0a70*/  @!P0 BRA `(.L_x_61) ;  /* 0xfffffff800208947 */ /* 0x000fea000383ffff */
[----:B------:R-:W-:Y:S05]  /*0a80*/  EXIT ;  /* 0x000000000000794d */ /* 0x000fea0003800000 */
.L_x_62:
        /* <DEDUP_REMOVED lines=15> */
.L_x_88:


//--------------------- .text._Z15memcpy2D_kernelIiEvPT_PKS0_iill --------------------------
	.section	.text._Z15memcpy2D_kernelIiEvPT_PKS0_iill,"ax",@progbits
	.align	128
.text._Z15memcpy2D_kernelIiEvPT_PKS0_iill:
        .type           _Z15memcpy2D_kernelIiEvPT_PKS0_iill,@function
        .size           _Z15memcpy2D_kernelIiEvPT_PKS0_iill,(.L_x_89 - _Z15memcpy2D_kernelIiEvPT_PKS0_iill)
        .other          _Z15memcpy2D_kernelIiEvPT_PKS0_iill,@"STO_CUDA_ENTRY STV_DEFAULT"
_Z15memcpy2D_kernelIiEvPT_PKS0_iill:
        /* <DEDUP_REMOVED lines=47> */
[----:B------:R-:W-:Y:S02]  /*02f0*/  IADD3 R2, PT, PT, R7, R2, RZ ;  /* 0x0000000207027210 */ /* 0x000fe40007ffe0ff */
[----:B--234-:R-:W-:-:S07]  /*0300*/  SHF.R.S32.HI R7, RZ, 0x1f, R6 ;  /* 0x0000001fff077819 */ /* 0x01cfce0000011406 */
.L_x_68:
        /* <DEDUP_REMOVED lines=21> */
[----:B------:R-:W0:Y:S03]  /*0460*/  LDC.64 R12, c[0x0][0x398] ;  /* 0x0000e600ff0c7b82 */ /* 0x000e260000000a00 */
[----:B------:R1:W3:Y:S01]  /*0470*/  LDG.E.CONSTANT R24, desc[UR6][R28.64] ;  /* 0x000000061c187981 */ /* 0x0002e2000c1e9900 */
[----:B------:R-:W-:Y:S02]  /*0480*/  IMAD.MOV.U32 R23, RZ, RZ, R8 ;  /* 0x000000ffff177224 */ /* 0x000fe400078e0008 */
[-C--:B0-----:R-:W-:Y:S02]  /*0490*/  IMAD R20, R27, R12.reuse, RZ ;  /* 0x0000000c1b147224 */ /* 0x081fe400078e02ff */
[----:B-1----:R-:W-:-:S04]  /*04a0*/  IMAD.WIDE.U32 R28, R3, R12, R10 ;  /* 0x0000000c031c7225 */ /* 0x002fc800078e000a */
[----:B------:R-:W-:Y:S01]  /*04b0*/  IMAD R13, R3, R13, R20 ;  /* 0x0000000d030d7224 */ /* 0x000fe200078e0214 */
[----:B--2---:R-:W-:-:S03]  /*04c0*/  LEA R20, P1, R28, R14, 0x2 ;  /* 0x0000000e1c147211 */ /* 0x004fc600078210ff */
[----:B------:R-:W-:-:S05]  /*04d0*/  IMAD.IADD R21, R29, 0x1, R13 ;  /* 0x000000011d157824 */ /* 0x000fca00078e020d */
[----:B------:R-:W-:Y:S02]  /*04e0*/  LEA.HI.X R21, R28, R15, R21, 0x2, P1 ;  /* 0x0000000f1c157211 */ /* 0x000fe400008f1415 */
[----:B------:R-:W-:-:S03]  /*04f0*/  ISETP.NE.AND P1, PT, R22, RZ, PT ;  /* 0x000000ff1600720c */ /* 0x000fc60003f25270 */
[----:B---3--:R0:W-:Y:S10]  /*0500*/  STG.E desc[UR6][R20.64], R24 ;  /* 0x0000001814007986 */ /* 0x0081f4000c101906 */
[----:B------:R-:W-:Y:S05]  /*0510*/  @!P1 BRA `(.L_x_66) ;  /* 0x0000000000609947 */ /* 0x000fea0003800000 */
[--C-:B------:R-:W-:Y:S02]  /*0520*/  SHF.R.S32.HI R9, RZ, 0x1f, R8.reuse ;  /* 0x0000001fff097819 */ /* 0x100fe40000011408 */
[----:B------:R-:W-:Y:S01]  /*0530*/  ISETP.NE.AND P1, PT, R22, 0x1, PT ;  /* 0x000000011600780c */ /* 0x000fe20003f25270 */
[----:B0-----:R-:W-:-:S04]  /*0540*/  IMAD.WIDE.U32 R20, R3, R18, R8 ;  /* 0x0000001203147225 */ /* 0x001fc800078e0008 */
[----:B------:R-:W-:Y:S01]  /*0550*/  IMAD.IADD R21, R19, 0x1, R21 ;  /* 0x0000000113157824 */ /* 0x000fe200078e0215 */
[----:B------:R-:W-:Y:S01]  /*0560*/  LEA R28, P2, R20, R16, 0x2 ;  /* 0x00000010141c7211 */ /* 0x000fe200078410ff */
[----:B------:R-:W-:-:S03]  /*0570*/  IMAD.WIDE.U32 R22, R3, R12, R8 ;  /* 0x0000000c03167225 */ /* 0x000fc600078e0008 */
[----:B------:R-:W-:Y:S02]  /*0580*/  LEA.HI.X R29, R20, R17, R21, 0x2, P2 ;  /* 0x00000011141d7211 */ /* 0x000fe400010f1415 */
[----:B------:R-:W-:Y:S02]  /*0590*/  IADD3 R21, PT, PT, R13, R23, RZ ;  /* 0x000000170d157210 */ /* 0x000fe40007ffe0ff */
[C---:B------:R-:W-:Y:S02]  /*05a0*/  LEA R20, P2, R22.reuse, R14, 0x2 ;  /* 0x0000000e16147211 */ /* 0x040fe400078410ff */
[----:B------:R-:W2:Y:S02]  /*05b0*/  LDG.E.CONSTANT R29, desc[UR6][R28.64] ;  /* 0x000000061c1d7981 */ /* 0x000ea4000c1e9900 */
[----:B------:R-:W-:Y:S01]  /*05c0*/  LEA.HI.X R21, R22, R15, R21, 0x2, P2 ;  /* 0x0000000f16157211 */ /* 0x000fe200010f1415 */
[----:B------:R-:W-:-:S04]  /*05d0*/  @P1 IMAD.WIDE.U32 R22, R3, R18, R6 ;  /* 0x0000001203161225 */ /* 0x000fc800078e0006 */
[----:B------:R-:W-:Y:S01]  /*05e0*/  @P1 IMAD.IADD R19, R19, 0x1, R23 ;  /* 0x0000000113131824 */ /* 0x000fe200078e0217 */
[----:B------:R-:W-:-:S04]  /*05f0*/  @P1 LEA R16, P2, R22, R16, 0x2 ;  /* 0x0000001016101211 */ /* 0x000fc800078410ff */
[----:B------:R-:W-:-:S06]  /*0600*/  @P1 LEA.HI.X R17, R22, R17, R19, 0x2, P2 ;  /* 0x0000001116111211 */ /* 0x000fcc00010f1413 */
[----:B------:R-:W3:Y:S01]  /*0610*/  @P1 LDG.E.CONSTANT R17, desc[UR6][R16.64] ;  /* 0x0000000610111981 */ /* 0x000ee2000c1e9900 */
[----:B------:R-:W-:-:S04]  /*0620*/  @P1 IMAD.WIDE.U32 R18, R3, R12, R6 ;  /* 0x0000000c03121225 */ /* 0x000fc800078e0006 */
[----:B------:R-:W-:Y:S01]  /*0630*/  @P1 IMAD.IADD R13, R13, 0x1, R19 ;  /* 0x000000010d0d1824 */ /* 0x000fe200078e0213 */
[----:B------:R-:W-:-:S04]  /*0640*/  @P1 LEA R14, P2, R18, R14, 0x2 ;  /* 0x0000000e120e1211 */ /* 0x000fc800078410ff */
[----:B------:R-:W-:Y:S01]  /*0650*/  @P1 LEA.HI.X R15, R18, R15, R13, 0x2, P2 ;  /* 0x0000000f120f1211 */ /* 0x000fe200010f140d */
[----:B------:R-:W-:Y:S01]  /*0660*/  IMAD.MOV.U32 R23, RZ, RZ, R6 ;  /* 0x000000ffff177224 */ /* 0x000fe200078e0006 */
[----:B------:R-:W-:Y:S01]  /*0670*/  @P1 MOV R23, R5 ;  /* 0x0000000500171202 */ /* 0x000fe20000000f00 */
[----:B--2---:R1:W-:Y:S04]  /*0680*/  STG.E desc[UR6][R20.64], R29 ;  /* 0x0000001d14007986 */ /* 0x0043e8000c101906 */
[----:B---3--:R1:W-:Y:S02]  /*0690*/  @P1 STG.E desc[UR6][R14.64], R17 ;  /* 0x000000110e001986 */ /* 0x0083e4000c101906 */
.L_x_66:
[----:B------:R-:W-:Y:S05]  /*06a0*/  BSYNC.RECONVERGENT B1 ;  /* 0x0000000000017941 */ /* 0x000fea0003800200 */
.L_x_65:
[----:B------:R-:W-:Y:S05]  /*06b0*/  @!P0 BRA `(.L_x_64) ;  /* 0x0000000000dc8947 */ /* 0x000fea0003800000 */
.L_x_67:
[--C-:B------:R-:W-:Y:S01]  /*06c0*/  SHF.R.S32.HI R13, RZ, 0x1f, R23.reuse ;  /* 0x0000001fff0d7819 */ /* 0x100fe20000011417 */
[----:B0-2---:R-:W-:Y:S02]  /*06d0*/  IMAD R24, R27, UR8, RZ ;  /* 0x000000081b187c24 */ /* 0x005fe4000f8e02ff */
[----:B------:R-:W-:Y:S02]  /*06e0*/  IMAD.MOV.U32 R12, RZ, RZ, R23 ;  /* 0x000000ffff0c7224 */ /* 0x000fe400078e0017 */
[C---:B------:R-:W-:Y:S02]  /*06f0*/  IMAD R24, R3.reuse, UR9, R24 ;  /* 0x0000000903187c24 */ /* 0x040fe4000f8e0218 */
[----:B-1----:R-:W-:-:S04]  /*0700*/  IMAD.WIDE.U32 R14, R3, UR8, R12 ;  /* 0x00000008030e7c25 */ /* 0x002fc8000f8e000c */
[----:B------:R-:W-:Y:S01]  /*0710*/  IMAD.IADD R15, R24, 0x1, R15 ;  /* 0x00000001180f7824 */ /* 0x000fe200078e020f */
[----:B------:R-:W-:-:S04]  /*0720*/  LEA R20, P0, R14, UR14, 0x2 ;  /* 0x0000000e0e147c11 */ /* 0x000fc8000f8010ff */
[----:B------:R-:W-:-:S05]  /*0730*/  LEA.HI.X R21, R14, UR15, R15, 0x2, P0 ;  /* 0x0000000f0e157c11 */ /* 0x000fca00080f140f */
[----:B------:R-:W2:Y:S01]  /*0740*/  LDG.E.CONSTANT R26, desc[UR6][R20.64] ;  /* 0x00000006141a7981 */ /* 0x000ea2000c1e9900 */
[----:B------:R-:W-:Y:S02]  /*0750*/  IMAD R14, R27, UR10, RZ ;  /* 0x0000000a1b0e7c24 */ /* 0x000fe4000f8e02ff */
[----:B------:R-:W-:Y:S02]  /*0760*/  IMAD.IADD R18, R0, 0x1, R23 ;  /* 0x0000000100127824 */ /* 0x000fe400078e0217 */
[C---:B------:R-:W-:Y:S02]  /*0770*/  IMAD R29, R3.reuse, UR11, R14 ;  /* 0x0000000b031d7c24 */ /* 0x040fe4000f8e020e */
[----:B------:R-:W-:Y:S01]  /*0780*/  IMAD.WIDE.U32 R12, R3, UR10, R12 ;  /* 0x0000000a030c7c25 */ /* 0x000fe2000f8e000c */
[----:B------:R-:W-:-:S03]  /*0790*/  SHF.R.S32.HI R19, RZ, 0x1f, R18 ;  /* 0x0000001fff137819 */ /* 0x000fc60000011412 */
[--C-:B------:R-:W-:Y:S01]  /*07a0*/  IMAD.IADD R22, R0, 0x1, R18.reuse ;  /* 0x0000000100167824 */ /* 0x100fe200078e0212 */
[----:B------:R-:W-:Y:S01]  /*07b0*/  IADD3 R13, PT, PT, R29, R13, RZ ;  /* 0x0000000d1d0d7210 */ /* 0x000fe20007ffe0ff */
[C---:B------:R-:W-:Y:S01]  /*07c0*/  IMAD.WIDE.U32 R14, R3.reuse, UR8, R18 ;  /* 0x00000008030e7c25 */ /* 0x040fe2000f8e0012 */
[C---:B------:R-:W-:Y:S02]  /*07d0*/  LEA R16, P0, R12.reuse, UR12, 0x2 ;  /* 0x0000000c0c107c11 */ /* 0x040fe4000f8010ff */
[----:B------:R-:W-:Y:S01]  /*07e0*/  SHF.R.S32.HI R23, RZ, 0x1f, R22 ;  /* 0x0000001fff177819 */ /* 0x000fe20000011416 */
[----:B------:R-:W-:Y:S01]  /*07f0*/  IMAD.WIDE.U32 R18, R3, UR10, R18 ;  /* 0x0000000a03127c25 */ /* 0x000fe2000f8e0012 */
[----:B------:R-:W-:Y:S02]  /*0800*/  LEA.HI.X R17, R12, UR13, R13, 0x2, P0 ;  /* 0x0000000d0c117c11 */ /* 0x000fe400080f140d */
[----:B------:R-:W-:Y:S01]  /*0810*/  LEA R12, P0, R14, UR14, 0x2 ;  /* 0x0000000e0e0c7c11 */ /* 0x000fe2000f8010ff */
[----:B------:R-:W-:-:S02]  /*0820*/  IMAD.IADD R13, R24, 0x1, R15 ;  /* 0x00000001180d7824 */ /* 0x000fc400078e020f */
[----:B------:R-:W-:-:S03]  /*0830*/  IMAD.IADD R15, R29, 0x1, R19 ;  /* 0x000000011d0f7824 */ /* 0x000fc600078e0213 */
[----:B------:R-:W-:Y:S02]  /*0840*/  LEA.HI.X R13, R14, UR15, R13, 0x2, P0 ;  /* 0x0000000f0e0d7c11 */ /* 0x000fe400080f140d */
[----:B------:R-:W-:-:S04]  /*0850*/  LEA R14, P0, R18, UR12, 0x2 ;  /* 0x0000000c120e7c11 */ /* 0x000fc8000f8010ff */
[----:B------:R-:W-:Y:S02]  /*0860*/  LEA.HI.X R15, R18, UR13, R15, 0x2, P0 ;  /* 0x0000000d120f7c11 */ /* 0x000fe400080f140f */
[----:B------:R-:W-:-:S04]  /*0870*/  IADD3 R18, PT, PT, R0, R22, RZ ;  /* 0x0000001600127210 */ /* 0x000fc80007ffe0ff */
[----:B------:R-:W-:Y:S01]  /*0880*/  SHF.R.S32.HI R19, RZ, 0x1f, R18 ;  /* 0x0000001fff137819 */ /* 0x000fe20000011412 */
[----:B--2---:R0:W-:Y:S02]  /*0890*/  STG.E desc[UR6][R16.64], R26 ;  /* 0x0000001a10007986 */ /* 0x0041e4000c101906 */
[C---:B0-----:R-:W-:Y:S02]  /*08a0*/  IMAD.WIDE.U32 R16, R3.reuse, UR8, R22 ;  /* 0x0000000803107c25 */ /* 0x041fe4000f8e0016 */
[----:B------:R0:W2:Y:S02]  /*08b0*/  LDG.E.CONSTANT R26, desc[UR6][R12.64] ;  /* 0x000000060c1a7981 */ /* 0x0000a4000c1e9900 */
[----:B------:R-:W-:Y:S01]  /*08c0*/  IMAD.IADD R17, R24, 0x1, R17 ;  /* 0x0000000118117824 */ /* 0x000fe200078e0211 */
[----:B------:R-:W-:Y:S01]  /*08d0*/  LEA R20, P0, R16, UR14, 0x2 ;  /* 0x0000000e10147c11 */ /* 0x000fe2000f8010ff */
[----:B------:R-:W-:-:S03]  /*08e0*/  IMAD.WIDE.U32 R22, R3, UR10, R22 ;  /* 0x0000000a03167c25 */ /* 0x000fc6000f8e0016 */
[----:B------:R-:W-:Y:S01]  /*08f0*/  LEA.HI.X R21, R16, UR15, R17, 0x2, P0 ;  /* 0x0000000f10157c11 */ /* 0x000fe200080f1411 */
[----:B------:R-:W-:Y:S01]  /*0900*/  IMAD.IADD R17, R29, 0x1, R23 ;  /* 0x000000011d117824 */ /* 0x000fe200078e0217 */
[----:B------:R-:W-:-:S04]  /*0910*/  LEA R16, P0, R22, UR12, 0x2 ;  /* 0x0000000c16107c11 */ /* 0x000fc8000f8010ff */
[----:B------:R-:W-:Y:S01]  /*0920*/  LEA.HI.X R17, R22, UR13, R17, 0x2, P0 ;  /* 0x0000000d16117c11 */ /* 0x000fe200080f1411 */
[----:B------:R-:W-:Y:S01]  /*0930*/  IMAD.WIDE.U32 R22, R3, UR8, R18 ;  /* 0x0000000803167c25 */ /* 0x000fe2000f8e0012 */
[----:B------:R-:W3:Y:S03]  /*0940*/  LDG.E.CONSTANT R21, desc[UR6][R20.64] ;  /* 0x0000000614157981 */ /* 0x000ee6000c1e9900 */
[----:B------:R-:W-:Y:S01]  /*0950*/  IMAD.IADD R23, R24, 0x1, R23 ;  /* 0x0000000118177824 */ /* 0x000fe200078e0217 */
[----:B0-----:R-:W-:-:S04]  /*0960*/  LEA R12, P0, R22, UR14, 0x2 ;  /* 0x0000000e160c7c11 */ /* 0x001fc8000f8010ff */
[----:B------:R-:W-:-:S05]  /*0970*/  LEA.HI.X R13, R22, UR15, R23, 0x2, P0 ;  /* 0x0000000f160d7c11 */ /* 0x000fca00080f1417 */
[----:B------:R-:W4:Y:S01]  /*0980*/  LDG.E.CONSTANT R24, desc[UR6][R12.64] ;  /* 0x000000060c187981 */ /* 0x000f22000c1e9900 */
[----:B------:R-:W-:-:S05]  /*0990*/  IMAD.WIDE.U32 R22, R3, UR10, R18 ;  /* 0x0000000a03167c25 */ /* 0x000fca000f8e0012 */
[----:B------:R-:W-:Y:S02]  /*09a0*/  IADD3 R29, PT, PT, R29, R23, RZ ;  /* 0x000000171d1d7210 */ /* 0x000fe40007ffe0ff */
[----:B------:R-:W-:-:S04]  /*09b0*/  LEA R28, P0, R22, UR12, 0x2 ;  /* 0x0000000c161c7c11 */ /* 0x000fc8000f8010ff */
[----:B------:R-:W-:Y:S01]  /*09c0*/  LEA.HI.X R29, R22, UR13, R29, 0x2, P0 ;  /* 0x0000000d161d7c11 */ /* 0x000fe200080f141d */
[----:B------:R-:W-:-:S05]  /*09d0*/  IMAD.IADD R23, R0, 0x1, R18 ;  /* 0x0000000100177824 */ /* 0x000fca00078e0212 */
[----:B------:R-:W-:Y:S01]  /*09e0*/  ISETP.GE.AND P0, PT, R23, R25, PT ;  /* 0x000000191700720c */ /* 0x000fe20003f06270 */
[----:B--2---:R2:W-:Y:S04]  /*09f0*/  STG.E desc[UR6][R14.64], R26 ;  /* 0x0000001a0e007986 */ /* 0x0045e8000c101906 */
[----:B---3--:R2:W-:Y:S04]  /*0a00*/  STG.E desc[UR6][R16.64], R21 ;  /* 0x0000001510007986 */ /* 0x0085e8000c101906 */
[----:B----4-:R2:W-:Y:S04]  /*0a10*/  STG.E desc[UR6][R28.64], R24 ;  /* 0x000000181c007986 */ /* 0x0105e8000c101906 */
[----:B------:R-:W-:Y:S05]  /*0a20*/  @!P0 BRA `(.L_x_67) ;  /* 0xfffffffc00248947 */ /* 0x000fea000383ffff */
.L_x_64:
[----:B------:R-:W-:Y:S05]  /*0a30*/  BSYNC.RECONVERGENT B0 ;  /* 0x0000000000007941 */ /* 0x000fea0003800200 */
.L_x_63:
[----:B------:R-:W3:Y:S01]  /*0a40*/  LDCU UR4, c[0x0][0x390] ;  /* 0x00007200ff0477ac */ /* 0x000ee20008000800 */
[----:B------:R-:W-:-:S05]  /*0a50*/  IMAD.IADD R3, R4, 0x1, R3 ;  /* 0x0000000104037824 */ /* 0x000fca00078e0203 */
[----:B---3--:R-:W-:-:S13]  /*0a60*/  ISETP.GE.AND P0, PT, R3, UR4, PT ;  /* 0x0000000403007c0c */ /* 0x008fda000bf06270 */
[----:B------:R-:W-:Y:S05]  /*0a70*/  @!P0 BRA `(.L_x_68) ;  /* 0xfffffff800248947 */ /* 0x000fea000383ffff */
[----:B------:R-:W-:Y:S05]  /*0a80*/  EXIT ;  /* 0x000000000000794d */ /* 0x000fea0003800000 */
.L_x_69:
        /* <DEDUP_REMOVED lines=15> */
.L_x_89:


//--------------------- .text._Z15memcpy2D_kernelIsEvPT_PKS0_iill --------------------------
	.section	.text._Z15memcpy2D_kernelIsEvPT_PKS0_iill,"ax",@progbits
	.align	128
.text._Z15memcpy2D_kernelIsEvPT_PKS0_iill:
        .type           _Z15memcpy2D_kernelIsEvPT_PKS0_iill,@function
        .size           _Z15memcpy2D_kernelIsEvPT_PKS0_iill,(.L_x_90 - _Z15memcpy2D_kernelIsEvPT_PKS0_iill)
        .other          _Z15memcpy2D_kernelIsEvPT_PKS0_iill,@"STO_CUDA_ENTRY STV_DEFAULT"
_Z15memcpy2D_kernelIsEvPT_PKS0_iill:
        /* <DEDUP_REMOVED lines=49> */
.L_x_75:
        /* <DEDUP_REMOVED lines=22> */
[----:B------:R1:W3:Y:S01]  /*0470*/  LDG.E.U16.CONSTANT R24, desc[UR6][R28.64] ;  /* 0x000000061c187981 */ /* 0x0002e2000c1e9500 */
        /* <DEDUP_REMOVED lines=8> */
[----:B---3--:R0:W-:Y:S10]  /*0500*/  STG.E.U16 desc[UR6][R20.64], R24 ;  /* 0x0000001814007986 */ /* 0x0081f4000c101506 */
        /* <DEDUP_REMOVED lines=10> */
[----:B------:R-:W2:Y:S02]  /*05b0*/  LDG.E.U16.CONSTANT R29, desc[UR6][R28.64] ;  /* 0x000000061c1d7981 */ /* 0x000ea4000c1e9500 */
[----:B------:R-:W-:Y:S01]  /*05c0*/  LEA.HI.X R21, R22, R15, R21, 0x1, P2 ;  /* 0x0000000f16157211 */ /* 0x000fe200010f0c15 */
[----:B------:R-:W-:-:S04]  /*05d0*/  @P1 IMAD.WIDE.U32 R22, R3, R18, R6 ;  /* 0x0000001203161225 */ /* 0x000fc800078e0006 */
[----:B------:R-:W-:Y:S01]  /*05e0*/  @P1 IMAD.IADD R19, R19, 0x1, R23 ;  /* 0x0000000113131824 */ /* 0x000fe200078e0217 */
[----:B------:R-:W-:-:S04]  /*05f0*/  @P1 LEA R16, P2, R22, R16, 0x1 ;  /* 0x0000001016101211 */ /* 0x000fc800078408ff */
[----:B------:R-:W-:-:S06]  /*0600*/  @P1 LEA.HI.X R17, R22, R17, R19, 0x1, P2 ;  /* 0x0000001116111211 */ /* 0x000fcc00010f0c13 */
[----:B------:R-:W3:Y:S01]  /*0610*/  @P1 LDG.E.U16.CONSTANT R17, desc[UR6][R16.64] ;  /* 0x0000000610111981 */ /* 0x000ee2000c1e9500 */
[----:B------:R-:W-:-:S04]  /*0620*/  @P1 IMAD.WIDE.U32 R18, R3, R12, R6 ;  /* 0x0000000c03121225 */ /* 0x000fc800078e0006 */
[----:B------:R-:W-:Y:S01]  /*0630*/  @P1 IMAD.IADD R13, R13, 0x1, R19 ;  /* 0x000000010d0d1824 */ /* 0x000fe200078e0213 */
[----:B------:R-:W-:-:S04]  /*0640*/  @P1 LEA R14, P2, R18, R14, 0x1 ;  /* 0x0000000e120e1211 */ /* 0x000fc800078408ff */
[----:B------:R-:W-:Y:S01]  /*0650*/  @P1 LEA.HI.X R15, R18, R15, R13, 0x1, P2 ;  /* 0x0000000f120f1211 */ /* 0x000fe200010f0c0d */
[----:B------:R-:W-:Y:S01]  /*0660*/  IMAD.MOV.U32 R23, RZ, RZ, R6 ;  /* 0x000000ffff177224 */ /* 0x000fe200078e0006 */
[----:B------:R-:W-:Y:S01]  /*0670*/  @P1 MOV R23, R5 ;  /* 0x0000000500171202 */ /* 0x000fe20000000f00 */
[----:B--2---:R1:W-:Y:S04]  /*0680*/  STG.E.U16 desc[UR6][R20.64], R29 ;  /* 0x0000001d14007986 */ /* 0x0043e8000c101506 */
[----:B---3--:R1:W-:Y:S02]  /*0690*/  @P1 STG.E.U16 desc[UR6][R14.64], R17 ;  /* 0x000000110e001986 */ /* 0x0083e4000c101506 */
.L_x_73:
[----:B------:R-:W-:Y:S05]  /*06a0*/  BSYNC.RECONVERGENT B1 ;  /* 0x0000000000017941 */ /* 0x000fea0003800200 */
.L_x_72:
[----:B------:R-:W-:Y:S05]  /*06b0*/  @!P0 BRA `(.L_x_71) ;  /* 0x0000000000dc8947 */ /* 0x000fea0003800000 */
.L_x_74:
        /* <DEDUP_REMOVED lines=8> */
[----:B------:R-:W2:Y:S01]  /*0740*/  LDG.E.U16.CONSTANT R26, desc[UR6][R20.64] ;  /* 0x00000006141a7981 */ /* 0x000ea2000c1e9500 */
        /* <DEDUP_REMOVED lines=20> */
[----:B--2---:R0:W-:Y:S02]  /*0890*/  STG.E.U16 desc[UR6][R16.64], R26 ;  /* 0x0000001a10007986 */ /* 0x0041e4000c101506 */
[C---:B0-----:R-:W-:Y:S02]  /*08a0*/  IMAD.WIDE.U32 R16, R3.reuse, UR8, R22 ;  /* 0x0000000803107c25 */ /* 0x041fe4000f8e0016 */
[----:B------:R0:W2:Y:S02]  /*08b0*/  LDG.E.U16.CONSTANT R26, desc[UR6][R12.64] ;  /* 0x000000060c1a7981 */ /* 0x0000a4000c1e9500 */
        /* <DEDUP_REMOVED lines=8> */
[----:B------:R-:W3:Y:S03]  /*0940*/  LDG.E.U16.CONSTANT R21, desc[UR6][R20.64] ;  /* 0x0000000614157981 */ /* 0x000ee6000c1e9500 */
[----:B------:R-:W-:Y:S01]  /*0950*/  IMAD.IADD R23, R24, 0x1, R23 ;  /* 0x0000000118177824 */ /* 0x000fe200078e0217 */
[----:B0-----:R-:W-:-:S04]  /*0960*/  LEA R12, P0, R22, UR14, 0x1 ;  /* 0x0000000e160c7c11 */ /* 0x001fc8000f8008ff */
[----:B------:R-:W-:-:S05]  /*0970*/  LEA.HI.X R13, R22, UR15, R23, 0x1, P0 ;  /* 0x0000000f160d7c11 */ /* 0x000fca00080f0c17 */
[----:B------:R-:W4:Y:S01]  /*0980*/  LDG.E.U16.CONSTANT R24, desc[UR6][R12.64] ;  /* 0x000000060c187981 */ /* 0x000f22000c1e9500 */
[----:B------:R-:W-:-:S05]  /*0990*/  IMAD.WIDE.U32 R22, R3, UR10, R18 ;  /* 0x0000000a03167c25 */ /* 0x000fca000f8e0012 */
[----:B------:R-:W-:Y:S02]  /*09a0*/  IADD3 R29, PT, PT, R29, R23, RZ ;  /* 0x000000171d1d7210 */ /* 0x000fe40007ffe0ff */
[----:B------:R-:W-:-:S04]  /*09b0*/  LEA R28, P0, R22, UR12, 0x1 ;  /* 0x0000000c161c7c11 */ /* 0x000fc8000f8008ff */
[----:B------:R-:W-:Y:S01]  /*09c0*/  LEA.HI.X R29, R22, UR13, R29, 0x1, P0 ;  /* 0x0000000d161d7c11 */ /* 0x000fe200080f0c1d */
[----:B------:R-:W-:-:S05]  /*09d0*/  IMAD.IADD R23, R0, 0x1, R18 ;  /* 0x0000000100177824 */ /* 0x000fca00078e0212 */
[----:B------:R-:W-:Y:S01]  /*09e0*/  ISETP.GE.AND P0, PT, R23, R25, PT ;  /* 0x000000191700720c */ /* 0x000fe20003f06270 */
[----:B--2---:R2:W-:Y:S04]  /*09f0*/  STG.E.U16 desc[UR6][R14.64], R26 ;  /* 0x0000001a0e007986 */ /* 0x0045e8000c101506 */
[----:B---3--:R2:W-:Y:S04]  /*0a00*/  STG.E.U16 desc[UR6][R16.64], R21 ;  /* 0x0000001510007986 */ /* 0x0085e8000c101506 */
[----:B----4-:R2:W-:Y:S04]  /*0a10*/  STG.E.U16 desc[UR6][R28.64], R24 ;  /* 0x000000181c007986 */ /* 0x0105e8000c101506 */
[----:B------:R-:W-:Y:S05]  /*0a20*/  @!P0 BRA `(.L_x_74) ;  /* 0xfffffffc00248947 */ /* 0x000fea000383ffff */
.L_x_71:
[----:B------:R-:W-:Y:S05]  /*0a30*/  BSYNC.RECONVERGENT B0 ;  /* 0x0000000000007941 */ /* 0x000fea0003800200 */
.L_x_70:
[----:B------:R-:W3:Y:S01]  /*0a40*/  LDCU UR4, c[0x0][0x390] ;  /* 0x00007200ff0477ac */ /* 0x000ee20008000800 */
[----:B------:R-:W-:-:S05]  /*0a50*/  IMAD.IADD R3, R4, 0x1, R3 ;  /* 0x0000000104037824 */ /* 0x000fca00078e0203 */
[----:B---3--:R-:W-:-:S13]  /*0a60*/  ISETP.GE.AND P0, PT, R3, UR4, PT ;  /* 0x0000000403007c0c */ /* 0x008fda000bf06270 */
[----:B------:R-:W-:Y:S05]  /*0a70*/  @!P0 BRA `(.L_x_75) ;  /* 0xfffffff800248947 */ /* 0x000fea000383ffff */
[----:B------:R-:W-:Y:S05]  /*0a80*/  EXIT ;  /* 0x000000000000794d */ /* 0x000fea0003800000 */
.L_x_76:
        /* <DEDUP_REMOVED lines=15> */
.L_x_90:


//--------------------- .text._Z15memcpy2D_kernelIcEvPT_PKS0_iill --------------------------
	.section	.text._Z15memcpy2D_kernelIcEvPT_PKS0_iill,"ax",@progbits
	.align	128
.text._Z15memcpy2D_kernelIcEvPT_PKS0_iill:
        .type           _Z15memcpy2D_kernelIcEvPT_PKS0_iill,@function
        .size           _Z15memcpy2D_kernelIcEvPT_PKS0_iill,(.L_x_91 - _Z15memcpy2D_kernelIcEvPT_PKS0_iill)
        .other          _Z15memcpy2D_kernelIcEvPT_PKS0_iill,@"STO_CUDA_ENTRY STV_DEFAULT"
_Z15memcpy2D_kernelIcEvPT_PKS0_iill:
        /* <DEDUP_REMOVED lines=35> */
[----:B------:R-:W-:Y:S02]  /*0230*/  IMAD.MOV R2, RZ, RZ, -R3 ;  /* 0x000000ffff027224 */ /* 0x000fe400078e0a03 */
[C---:B------:R-:W-:Y:S02]  /*0240*/  IMAD.IADD R12, R0.reuse, 0x1, R10 ;  /* 0x00000001000c7824 */ /* 0x040fe400078e020a */
[----:B------:R-:W-:-:S03]  /*0250*/  IMAD R5, R0, R2, R5 ;  /* 0x0000000200057224 */ /* 0x000fc600078e0205 */
[----:B------:R-:W-:Y:S02]  /*0260*/  SHF.R.S32.HI R13, RZ, 0x1f, R12 ;  /* 0x0000001fff0d7819 */ /* 0x000fe4000001140c */
[----:B------:R-:W-:-:S13]  /*0270*/  ISETP.GE.U32.AND P0, PT, R5, R0, PT ;  /* 0x000000000500720c */ /* 0x000fda0003f06070 */
[----:B------:R-:W-:Y:S02]  /*0280*/  @P0 IMAD.IADD R5, R5, 0x1, -R0 ;  /* 0x0000000105050824 */ /* 0x000fe400078e0a00 */
[----:B------:R-:W-:-:S03]  /*0290*/  @P0 VIADD R3, R3, 0x1 ;  /* 0x0000000103030836 */ /* 0x000fc60000000000 */
[----:B------:R-:W-:Y:S01]  /*02a0*/  ISETP.GE.U32.AND P1, PT, R5, R0, PT ;  /* 0x000000000500720c */ /* 0x000fe20003f26070 */
[----:B------:R-:W-:-:S12]  /*02b0*/  IMAD.IADD R5, R0, 0x1, R12 ;  /* 0x0000000100057824 */ /* 0x000fd800078e020c */
[----:B------:R-:W-:Y:S01]  /*02c0*/  @P1 VIADD R3, R3, 0x1 ;  /* 0x0000000103031836 */ /* 0x000fe20000000000 */
[----:B------:R-:W-:-:S05]  /*02d0*/  @!P2 LOP3.LUT R3, RZ, R0, RZ, 0x33, !PT ;  /* 0x00000000ff03a212 */ /* 0x000fca00078e33ff */
[----:B------:R-:W-:Y:S02]  /*02e0*/  IMAD.IADD R2, R6, 0x1, R3 ;  /* 0x0000000106027824 */ /* 0x000fe400078e0203 */
[----:B------:R-:W-:Y:S02]  /*02f0*/  IMAD.MOV.U32 R3, RZ, RZ, R4 ;  /* 0x000000ffff037224 */ /* 0x000fe400078e0004 */
[----:B-1234-:R-:W-:-:S07]  /*0300*/  IMAD R4, R9, UR4, RZ ;  /* 0x0000000409047c24 */ /* 0x01efce000f8e02ff */
.L_x_82:
[----:B0-----:R-:W0:Y:S01]  /*0310*/  LDC R6, c[0x0][0x394] ;  /* 0x0000e500ff067b82 */ /* 0x001e220000000800 */
[----:B------:R-:W-:Y:S01]  /*0320*/  BSSY.RECONVERGENT B0, `(.L_x_77) ;  /* 0x0000063000007945 */ /* 0x000fe20003800200 */
[----:B0-----:R-:W-:-:S13]  /*0330*/  ISETP.GE.AND P0, PT, R8, R6, PT ;  /* 0x000000060800720c */ /* 0x001fda0003f06270 */
[----:B-1-3--:R-:W-:Y:S05]  /*0340*/  @P0 BRA `(.L_x_78) ;  /* 0x0000000400800947 */ /* 0x00afea0003800000 */
        /* <DEDUP_REMOVED lines=18> */
[-C--:B0-----:R-:W-:Y:S02]  /*0470*/  IMAD R26, R7, R14.reuse, RZ ;  /* 0x0000000e071a7224 */ /* 0x081fe400078e02ff */
[----:B------:R-:W-:-:S04]  /*0480*/  IMAD.WIDE.U32 R22, R3, R14, R8 ;  /* 0x0000000e03167225 */ /* 0x000fc800078e0008 */
[----:B------:R-:W-:Y:S01]  /*0490*/  IMAD R26, R3, R15, R26 ;  /* 0x0000000f031a7224 */ /* 0x000fe200078e021a */
[----:B--2---:R-:W-:Y:S01]  /*04a0*/  IADD3 R22, P1, PT, R22, R16, RZ ;  /* 0x0000001016167210 */ /* 0x004fe20007f3e0ff */
[----:B------:R-:W-:-:S03]  /*04b0*/  IMAD.MOV.U32 R15, RZ, RZ, R10 ;  /* 0x000000ffff0f7224 */ /* 0x000fc600078e000a */
        /* <DEDUP_REMOVED lines=8> */
[----:B------:R-:W-:Y:S01]  /*0540*/  @P1 IMAD.WIDE.U32 R20, R3, R20, R12 ;  /* 0x0000001403141225 */ /* 0x000fe200078e000c */
[----:B------:R-:W-:Y:S02]  /*0550*/  IADD3.X R23, PT, PT, R19, R24, R23, P2, !PT ;  /* 0x0000001813177210 */ /* 0x000fe400017fe417 */
[----:B------:R-:W-:-:S04]  /*0560*/  @P1 IADD3 R18, P2, PT, R20, R18, RZ ;  /* 0x0000001214121210 */ /* 0x000fc80007f5e0ff */
[----:B------:R-:W-:Y:S01]  /*0570*/  @P1 IADD3.X R19, PT, PT, R19, R24, R21, P2, !PT ;  /* 0x0000001813131210 */ /* 0x000fe200017fe415 */
[----:B------:R-:W2:Y:S05]  /*0580*/  LDG.E.U8.CONSTANT R23, desc[UR6][R22.64] ;  /* 0x0000000616177981 */ /* 0x000eaa000c1e9100 */
[----:B------:R-:W3:Y:S01]  /*0590*/  @P1 LDG.E.U8.CONSTANT R19, desc[UR6][R18.64] ;  /* 0x0000000612131981 */ /* 0x000ee2000c1e9100 */
[----:B------:R-:W-:-:S04]  /*05a0*/  IMAD.WIDE.U32 R20, R3, R14, R10 ;  /* 0x0000000e03147225 */ /* 0x000fc800078e000a */
[----:B------:R-:W-:Y:S01]  /*05b0*/  @P1 IMAD.WIDE.U32 R14, R3, R14, R12 ;  /* 0x0000000e030e1225 */ /* 0x000fe200078e000c */
[-C--:B------:R-:W-:Y:S02]  /*05c0*/  IADD3 R20, P2, PT, R20, R16.reuse, RZ ;  /* 0x0000001014147210 */ /* 0x080fe40007f5e0ff */
[----:B------:R-:W-:Y:S02]  /*05d0*/  @P1 IADD3 R16, P3, PT, R14, R16, RZ ;  /* 0x000000100e101210 */ /* 0x000fe40007f7e0ff */
[CC--:B------:R-:W-:Y:S02]  /*05e0*/  IADD3.X R21, PT, PT, R17.reuse, R26.reuse, R21, P2, !PT ;  /* 0x0000001a11157210 */ /* 0x0c0fe400017fe415 */
[----:B------:R-:W-:Y:S01]  /*05f0*/  @P1 IADD3.X R17, PT, PT, R17, R26, R15, P3, !PT ;  /* 0x0000001a11111210 */ /* 0x000fe20001ffe40f */
[----:B------:R-:W-:Y:S02]  /*0600*/  IMAD.MOV.U32 R15, RZ, RZ, R12 ;  /* 0x000000ffff0f7224 */ /* 0x000fe400078e000c */
[----:B------:R-:W-:Y:S01]  /*0610*/  @P1 IMAD.MOV.U32 R15, RZ, RZ, R5 ;  /* 0x000000ffff0f1224 */ /* 0x000fe200078e0005 */
[----:B--2---:R1:W-:Y:S04]  /*0620*/  STG.E.U8 desc[UR6][R20.64], R23 ;  /* 0x0000001714007986 */ /* 0x0043e8000c101106 */
[----:B---3--:R1:W-:Y:S02]  /*0630*/  @P1 STG.E.U8 desc[UR6][R16.64], R19 ;  /* 0x0000001310001986 */ /* 0x0083e4000c101106 */
.L_x_80:
[----:B------:R-:W-:Y:S05]  /*0640*/  BSYNC.RECONVERGENT B1 ;  /* 0x0000000000017941 */ /* 0x000fea0003800200 */
.L_x_79:
[----:B------:R-:W-:Y:S05]  /*0650*/  @!P0 BRA `(.L_x_78) ;  /* 0x0000000000bc8947 */ /* 0x000fea0003800000 */
.L_x_81:
[--C-:B-1-3--:R-:W-:Y:S01]  /*0660*/  SHF.R.S32.HI R19, RZ, 0x1f, R15.reuse ;  /* 0x0000001fff137819 */ /* 0x10afe2000001140f */
[----:B------:R-:W-:Y:S02]  /*0670*/  IMAD.MOV.U32 R18, RZ, RZ, R15 ;  /* 0x000000ffff127224 */ /* 0x000fe400078e000f */
[----:B------:R-:W-:Y:S02]  /*0680*/  IMAD R14, R7, UR8, RZ ;  /* 0x00000008070e7c24 */ /* 0x000fe4000f8e02ff */
[----:B------:R-:W-:-:S04]  /*0690*/  IMAD.WIDE.U32 R16, R3, UR8, R18 ;  /* 0x0000000803107c25 */ /* 0x000fc8000f8e0012 */
[----:B0-----:R-:W-:Y:S01]  /*06a0*/  IMAD R23, R3, UR9, R14 ;  /* 0x0000000903177c24 */ /* 0x001fe2000f8e020e */
[----:B------:R-:W-:-:S04]  /*06b0*/  IADD3 R26, P0, PT, R16, UR14, RZ ;  /* 0x0000000e101a7c10 */ /* 0x000fc8000ff1e0ff */
[----:B------:R-:W-:-:S05]  /*06c0*/  IADD3.X R27, PT, PT, R23, UR15, R17, P0, !PT ;  /* 0x0000000f171b7c10 */ /* 0x000fca00087fe411 */
[----:B------:R0:W2:Y:S01]  /*06d0*/  LDG.E.U8.CONSTANT R24, desc[UR6][R26.64] ;  /* 0x000000061a187981 */ /* 0x0000a2000c1e9100 */
[----:B------:R-:W-:Y:S02]  /*06e0*/  IMAD.IADD R16, R0, 0x1, R15 ;  /* 0x0000000100107824 */ /* 0x000fe400078e020f */
[----:B------:R-:W-:Y:S02]  /*06f0*/  IMAD R20, R7, UR10, RZ ;  /* 0x0000000a07147c24 */ /* 0x000fe4000f8e02ff */
[----:B------:R-:W-:Y:S01]  /*0700*/  IMAD.WIDE.U32 R18, R3, UR10, R18 ;  /* 0x0000000a03127c25 */ /* 0x000fe2000f8e0012 */
[----:B------:R-:W-:-:S03]  /*0710*/  SHF.R.S32.HI R17, RZ, 0x1f, R16 ;  /* 0x0000001fff117819 */ /* 0x000fc60000011410 */
[C---:B------:R-:W-:Y:S01]  /*0720*/  IMAD R25, R3.reuse, UR11, R20 ;  /* 0x0000000b03197c24 */ /* 0x040fe2000f8e0214 */
[----:B------:R-:W-:Y:S01]  /*0730*/  IADD3 R18, P0, PT, R18, UR12, RZ ;  /* 0x0000000c12127c10 */ /* 0x000fe2000ff1e0ff */
[----:B------:R-:W-:-:S03]  /*0740*/  IMAD.WIDE.U32 R14, R3, UR8, R16 ;  /* 0x00000008030e7c25 */ /* 0x000fc6000f8e0010 */
[----:B------:R-:W-:Y:S01]  /*0750*/  IADD3.X R19, PT, PT, R25, UR13, R19, P0, !PT ;  /* 0x0000000d19137c10 */ /* 0x000fe200087fe413 */
[----:B------:R-:W-:Y:S01]  /*0760*/  IMAD.IADD R20, R0, 0x1, R16 ;  /* 0x0000000100147824 */ /* 0x000fe200078e0210 */
[----:B------:R-:W-:-:S03]  /*0770*/  IADD3 R28, P1, PT, R14, UR14, RZ ;  /* 0x0000000e0e1c7c10 */ /* 0x000fc6000ff3e0ff */
[--C-:B------:R-:W-:Y:S01]  /*0780*/  IMAD.IADD R14, R0, 0x1, R20.reuse ;  /* 0x00000001000e7824 */ /* 0x100fe200078e0214 */
[----:B------:R-:W-:Y:S02]  /*0790*/  SHF.R.S32.HI R21, RZ, 0x1f, R20 ;  /* 0x0000001fff157819 */ /* 0x000fe40000011414 */
[----:B------:R-:W-:Y:S02]  /*07a0*/  IADD3.X R29, PT, PT, R23, UR15, R15, P1, !PT ;  /* 0x0000000f171d7c10 */ /* 0x000fe40008ffe40f */
[----:B------:R-:W-:Y:S01]  /*07b0*/  SHF.R.S32.HI R15, RZ, 0x1f, R14 ;  /* 0x0000001fff0f7819 */ /* 0x000fe2000001140e */
[----:B0-----:R-:W-:-:S03]  /*07c0*/  IMAD.WIDE.U32 R26, R3, UR8, R20 ;  /* 0x00000008031a7c25 */ /* 0x001fc6000f8e0014 */
[----:B------:R-:W3:Y:S01]  /*07d0*/  LDG.E.U8.CONSTANT R29, desc[UR6][R28.64] ;  /* 0x000000061c1d7981 */ /* 0x000ee2000c1e9100 */
[----:B------:R-:W-:-:S04]  /*07e0*/  IADD3 R26, P0, PT, R26, UR14, RZ ;  /* 0x0000000e1a1a7c10 */ /* 0x000fc8000ff1e0ff */
[----:B------:R-:W-:-:S06]  /*07f0*/  IADD3.X R27, PT, PT, R23, UR15, R27, P0, !PT ;  /* 0x0000000f171b7c10 */ /* 0x000fcc00087fe41b */
[----:B------:R-:W4:Y:S04]  /*0800*/  LDG.E.U8.CONSTANT R27, desc[UR6][R26.64] ;  /* 0x000000061a1b7981 */ /* 0x000f28000c1e9100 */
[----:B--2---:R0:W-:Y:S02]  /*0810*/  STG.E.U8 desc[UR6][R18.64], R24 ;  /* 0x0000001812007986 */ /* 0x0041e4000c101106 */
[----:B0-----:R-:W-:-:S03]  /*0820*/  IMAD.WIDE.U32 R18, R3, UR8, R14 ;  /* 0x0000000803127c25 */ /* 0x001fc6000f8e000e */
[----:B------:R-:W-:-:S04]  /*0830*/  IADD3 R22, P0, PT, R18, UR14, RZ ;  /* 0x0000000e12167c10 */ /* 0x000fc8000ff1e0ff */
[----:B------:R-:W-:-:S06]  /*0840*/  IADD3.X R23, PT, PT, R23, UR15, R19, P0, !PT ;  /* 0x0000000f17177c10 */ /* 0x000fcc00087fe413 */
[----:B------:R-:W2:Y:S01]  /*0850*/  LDG.E.U8.CONSTANT R23, desc[UR6][R22.64] ;  /* 0x0000000616177981 */ /* 0x000ea2000c1e9100 */
[----:B------:R-:W-:-:S04]  /*0860*/  IMAD.WIDE.U32 R16, R3, UR10, R16 ;  /* 0x0000000a03107c25 */ /* 0x000fc8000f8e0010 */
[----:B------:R-:W-:Y:S01]  /*0870*/  IMAD.WIDE.U32 R20, R3, UR10, R20 ;  /* 0x0000000a03147c25 */ /* 0x000fe2000f8e0014 */
[----:B------:R-:W-:-:S03]  /*0880*/  IADD3 R16, P0, PT, R16, UR12, RZ ;  /* 0x0000000c10107c10 */ /* 0x000fc6000ff1e0ff */
[----:B------:R-:W-:Y:S01]  /*0890*/  IMAD.WIDE.U32 R18, R3, UR10, R14 ;  /* 0x0000000a03127c25 */ /* 0x000fe2000f8e000e */
[C---:B------:R-:W-:Y:S02]  /*08a0*/  IADD3.X R17, PT, PT, R25.reuse, UR13, R17, P0, !PT ;  /* 0x0000000d19117c10 */ /* 0x040fe400087fe411 */
[----:B------:R-:W-:Y:S02]  /*08b0*/  IADD3 R20, P0, PT, R20, UR12, RZ ;  /* 0x0000000c14147c10 */ /* 0x000fe4000ff1e0ff */
[----:B------:R-:W-:Y:S02]  /*08c0*/  IADD3 R18, P1, PT, R18, UR12, RZ ;  /* 0x0000000c12127c10 */ /* 0x000fe4000ff3e0ff */
[C---:B------:R-:W-:Y:S02]  /*08d0*/  IADD3.X R21, PT, PT, R25.reuse, UR13, R21, P0, !PT ;  /* 0x0000000d19157c10 */ /* 0x040fe400087fe415 */
[----:B------:R-:W-:Y:S01]  /*08e0*/  IADD3.X R19, PT, PT, R25, UR13, R19, P1, !PT ;  /* 0x0000000d19137c10 */ /* 0x000fe20008ffe413 */
[----:B---3--:R3:W-:Y:S01]  /*08f0*/  STG.E.U8 desc[UR6][R16.64], R29 ;  /* 0x0000001d10007986 */ /* 0x0087e2000c101106 */
[----:B------:R-:W-:-:S03]  /*0900*/  IMAD.IADD R15, R0, 0x1, R14 ;  /* 0x00000001000f7824 */ /* 0x000fc600078e020e */
[----:B----4-:R3:W-:Y:S02]  /*0910*/  STG.E.U8 desc[UR6][R20.64], R27 ;  /* 0x0000001b14007986 */ /* 0x0107e4000c101106 */
[----:B------:R-:W-:Y:S02]  /*0920*/  ISETP.GE.AND P0, PT, R15, R6, PT ;  /* 0x000000060f00720c */ /* 0x000fe40003f06270 */
[----:B--2---:R3:W-:Y:S11]  /*0930*/  STG.E.U8 desc[UR6][R18.64], R23 ;  /* 0x0000001712007986 */ /* 0x0047f6000c101106 */
[----:B------:R-:W-:Y:S05]  /*0940*/  @!P0 BRA `(.L_x_81) ;  /* 0xfffffffc00448947 */ /* 0x000fea000383ffff */
.L_x_78:
[----:B------:R-:W-:Y:S05]  /*0950*/  BSYNC.RECONVERGENT B0 ;  /* 0x0000000000007941 */ /* 0x000fea0003800200 */
.L_x_77:
[----:B------:R-:W2:Y:S01]  /*0960*/  LDCU UR4, c[0x0][0x390] ;  /* 0x00007200ff0477ac */ /* 0x000ea20008000800 */
[----:B------:R-:W-:-:S05]  /*0970*/  IMAD.IADD R3, R4, 0x1, R3 ;  /* 0x0000000104037824 */ /* 0x000fca00078e0203 */
[----:B--2---:R-:W-:-:S13]  /*0980*/  ISETP.GE.AND P0, PT, R3, UR4, PT ;  /* 0x0000000403007c0c */ /* 0x004fda000bf06270 */
[----:B------:R-:W-:Y:S05]  /*0990*/  @!P0 BRA `(.L_x_82) ;  /* 0xfffffff8005c8947 */ /* 0x000fea000383ffff */
[----:B------:R-:W-:Y:S05]  /*09a0*/  EXIT ;  /* 0x000000000000794d */ /* 0x000fea0003800000 */
.L_x_83:
        /* <DEDUP_REMOVED lines=13> */
.L_x_91:


//--------------------- .nv.shared.reserved.0     --------------------------
	.section	.nv.shared.reserved.0,"aw",@nobits
	.weak		__nv_reservedSMEM_offset_0_alias
	.size		__nv_reservedSMEM_offset_0_alias, 0, 64
	.other		__nv_reservedSMEM_offset_0_alias,@"STO_CUDA_RESERVED_SHARED STV_DEFAULT"
__nv_reservedSMEM_offset_0_alias:
	.zero		0
	.zero		64


//--------------------- .nv.constant0._Z16memcpy2D2_kernelIdEvPT_PKS0_illS1_S3_illi --------------------------
	.section	.nv.constant0._Z16memcpy2D2_kernelIdEvPT_PKS0_illS1_S3_illi,"a",@progbits
	.sectionflags	@""
	.align	4
.nv.constant0._Z16memcpy2D2_kernelIdEvPT_PKS0_illS1_S3_illi:
	.zero		980


//--------------------- .nv.constant0._Z16memcpy2D2_kernelIfEvPT_PKS0_illS1_S3_illi --------------------------
	.section	.nv.constant0._Z16memcpy2D2_kernelIfEvPT_PKS0_illS1_S3_illi,"a",@progbits
	.sectionflags	@""
	.align	4
.nv.constant0._Z16memcpy2D2_kernelIfEvPT_PKS0_illS1_S3_illi:
	.zero		980


//--------------------- .nv.constant0._Z16memcpy2D2_kernelIsEvPT_PKS0_illS1_S3_illi --------------------------
	.section	.nv.constant0._Z16memcpy2D2_kernelIsEvPT_PKS0_illS1_S3_illi,"a",@progbits
	.sectionflags	@""
	.align	4
.nv.constant0._Z16memcpy2D2_kernelIsEvPT_PKS0_illS1_S3_illi:
	.zero		980


//--------------------- .nv.constant0._Z16memcpy2D2_kernelIcEvPT_PKS0_illS1_S3_illi --------------------------
	.section	.nv.constant0._Z16memcpy2D2_kernelIcEvPT_PKS0_illS1_S3_illi,"a",@progbits
	.sectionflags	@""
	.align	4
.nv.constant0._Z16memcpy2D2_kernelIcEvPT_PKS0_illS1_S3_illi:
	.zero		980


//--------------------- .nv.constant0._Z15memcpy2D_kernelIxEvPT_PKS0_iill --------------------------
	.section	.nv.constant0._Z15memcpy2D_kernelIxEvPT_PKS0_iill,"a",@progbits
	.sectionflags	@""
	.align	4
.nv.constant0._Z15memcpy2D_kernelIxEvPT_PKS0_iill:
	.zero		936


//--------------------- .nv.constant0._Z15memcpy2D_kernelIiEvPT_PKS0_iill --------------------------
	.section	.nv.constant0._Z15memcpy2D_kernelIiEvPT_PKS0_iill,"a",@progbits
	.sectionflags	@""
	.align	4
.nv.constant0._Z15memcpy2D_kernelIiEvPT_PKS0_iill:
	.zero		936


//--------------------- .nv.constant0._Z15memcpy2D_kernelIsEvPT_PKS0_iill --------------------------
	.section	.nv.constant0._Z15memcpy2D_kernelIsEvPT_PKS0_iill,"a",@progbits
	.sectionflags	@""
	.align	4
.nv.constant0._Z15memcpy2D_kernelIsEvPT_PKS0_iill:
	.zero		936


//--------------------- .nv.constant0._Z15memcpy2D_kernelIcEvPT_PKS0_iill --------------------------
	.section	.nv.constant0._Z15memcpy2D_kernelIcEvPT_PKS0_iill,"a",@progbits
	.sectionflags	@""
	.align	4
.nv.constant0._Z15memcpy2D_kernelIcEvPT_PKS0_iill:
	.zero		936


//--------------------- SYMBOLS --------------------------

	.type		.nv.reservedSmem.offset0,@object
	.size		.nv.reservedSmem.offset0,0x4
